// auto-generated by cutlass_sweep.conv — config: {"arch": "sm_100", "cluster_m": 1, "cluster_n": 1, "conv_kind": "fprop", "dtype": "tf32", "ndim": 3, "tile_k": 32, "tile_m": 64, "tile_n": 128}
#include "cutlass/cutlass.h"
#include "cute/tensor.hpp"
#include "cutlass/kernel_hardware_info.hpp"
#include "cutlass/conv/convolution.h"
#include "cutlass/conv/dispatch_policy.hpp"
#include "cutlass/conv/collective/collective_builder.hpp"
#include "cutlass/conv/kernel/conv_universal.hpp"
#include "cutlass/conv/device/conv_universal_adapter.hpp"
#include "cutlass/epilogue/collective/collective_builder.hpp"

using namespace cute;
using Elem = cutlass::tfloat32_t;
using Acc  = float;
using LayoutAB = cutlass::layout::TensorNDHWC;
using LayoutC  = cutlass::layout::TensorNDHWC;
constexpr auto ConvOp = cutlass::conv::Operator::kFprop;
using TileShape    = Shape<_64, _128, Shape<_32>>;
using ClusterShape = Shape<_1, _1, _1>;

using CollectiveEpilogue = typename cutlass::epilogue::collective::CollectiveBuilder<
    cutlass::arch::Sm100, cutlass::arch::OpClassTensorOp,
    TileShape, ClusterShape,
    cutlass::epilogue::collective::EpilogueTileAuto,
    Acc, Acc,
    Elem, LayoutC, 128 / cutlass::sizeof_bits<Elem>::value,
    Elem, LayoutC, 128 / cutlass::sizeof_bits<Elem>::value,
    cutlass::epilogue::collective::EpilogueScheduleAuto
  >::CollectiveOp;

using CollectiveMainloop = typename cutlass::conv::collective::CollectiveBuilder<
    cutlass::arch::Sm100, cutlass::arch::OpClassTensorOp, ConvOp,
    Elem, LayoutAB, 128 / cutlass::sizeof_bits<Elem>::value,
    Elem, LayoutAB, 128 / cutlass::sizeof_bits<Elem>::value,
    Acc,
    TileShape, ClusterShape,
    cutlass::conv::collective::StageCountAutoCarveout<
        static_cast<int>(sizeof(typename CollectiveEpilogue::SharedStorage))>,
    cutlass::conv::collective::KernelScheduleAuto
  >::CollectiveOp;

using ProblemShape = cutlass::conv::ConvProblemShape<
    ConvOp, CollectiveMainloop::DispatchPolicy::NumSpatialDimensions>;
using ConvKernel = cutlass::conv::kernel::ConvUniversal<
    ProblemShape, CollectiveMainloop, CollectiveEpilogue>;
using Conv = cutlass::conv::device::ConvUniversalAdapter<ConvKernel>;

auto* _anchor = &cutlass::device_kernel<ConvKernel>;


// ===== COMPILED SASS (sm_100a) =====

	.target	sm_100a

	.elftype	@"ET_EXEC"


//--------------------- .note.nv.tkinfo           --------------------------
	.section	.note.nv.tkinfo,"",@"SHT_NOTE"
	.sectionflags	@"SHF_NOTE_NV_TKINFO"
	.tkinfo
        /*0018*/ 	.word	0x00000002
        /*0030*/ 	.string	""
        /*0030*/ 	.string	"ptxas"
        /*0030*/ 	.string	"Cuda compilation tools, release 13.0, V13.0.88"
        /*0030*/ 	.string	"Build cuda_13.0.r13.0/compiler.36424714_0"
        /*0030*/ 	.string	"-arch sm_100a -m 64 "



//--------------------- .note.nv.cuinfo           --------------------------
	.section	.note.nv.cuinfo,"",@"SHT_NOTE"
	.sectionflags	@"SHF_NOTE_NV_CUINFO"
        /*0018*/ 	.short	0x0002
        /*001a*/ 	.short	0x0064
        /*001c*/ 	.short	0x0082
	.zero		2


//--------------------- .nv.info                  --------------------------
	.section	.nv.info,"",@"SHT_CUDA_INFO"
	.align	4


	//----- nvinfo : EIATTR_REGCOUNT
	.align		4
        /*0000*/ 	.byte	0x04, 0x2f
        /*0002*/ 	.short	(.L_19 - .L_18)
	.align		4
.L_18:
        /*0004*/ 	.word	index@(_ZN7cutlass13device_kernelINS_4conv6kernel13ConvUniversalINS1_16ConvProblemShapeILNS1_8OperatorE0ELi3EEENS1_10collective14CollectiveConvINS1_47MainloopSm100TmaUmmaWarpSpecializedImplicitGemmILS5_0ELi8ELi3ELi1ELi2EN4cute5tupleIJNSA_1CILi1EEESD_SD_EEEEENSB_IJNSC_ILi64EEENSC_ILi128EEENSB_IJNSC_ILi32EEEEEEEEENS_10tfloat32_tESL_NSA_8TiledMMAINSA_8MMA_AtomIJNSA_17SM100_MMA_TF32_SSISL_SL_fLi64ELi128ELNSA_4UMMA5MajorE0ELSQ_0ELNSP_7ScaleInE0ELSR_0EEEEEENSA_6LayoutISE_NSB_IJNSC_ILi0EEESV_SV_EEEEENSB_IJNSA_10UnderscoreESY_SY_EEEEENS7_6detail27Sm100ImplicitGemmTileTraitsINSA_20SM90_TMA_LOAD_IM2COLENSA_14ComposedLayoutINSA_7SwizzleILi3ELi4ELi3EEENSA_18smem_ptr_flag_bitsILi32EEENSU_INSB_IJNSC_ILi8EEESI_EEENSB_IJSI_SD_EEEEEEEvEENS12_INSA_13SM90_TMA_LOADES1D_vEEEENS_8epilogue10collective18CollectiveEpilogueINS1I_23Sm100TmaWarpSpecializedILi4ELi2ELi16ELb1ELb0EEEJSK_NSB_IJNSU_ISG_SD_EENSU_ISI_SD_EEEEESL_NSB_IJNSB_IJllllEEESD_SV_EEESL_S1R_NS1I_6fusion15FusionCallbacksIS1M_NS1S_17LinearCombinationISL_fSL_fLNS_15FloatRoundStyleE2EEESK_S1P_JEEENSA_5SM1004TMEM4LOAD26SM100_TMEM_LOAD_16dp128b8xES13_S1D_NSA_17SM75_U32x4_LDSM_NENSA_21SM90_TMA_STORE_IM2COLES1D_NSA_17SM90_U32x4_STSM_NENSA_39AutoVectorizingCopyWithAssumedAlignmentILi128EEEEEEvvEEEEvNT_6ParamsE)
        /*0008*/ 	.word	0x0000005e


	//----- nvinfo : EIATTR_FRAME_SIZE
	.align		4
.L_19:
        /*000c*/ 	.byte	0x04, 0x11
        /*000e*/ 	.short	(.L_21 - .L_20)
	.align		4
.L_20:
        /*0010*/ 	.word	index@($__internal_2_$__cuda_sm10x_tcgen05_guardrail_trap_unallocated_columns_being_dealloced)
        /*0014*/ 	.word	0x00000008


	//----- nvinfo : EIATTR_FRAME_SIZE
	.align		4
.L_21:
        /*0018*/ 	.byte	0x04, 0x11
        /*001a*/ 	.short	(.L_23 - .L_22)
	.align		4
.L_22:
        /*001c*/ 	.word	index@($__internal_1_$__cuda_sm10x_tcgen05_guardrail_trap_phase_invalid_during_alloc)
        /*0020*/ 	.word	0x00000008


	//----- nvinfo : EIATTR_FRAME_SIZE
	.align		4
.L_23:
        /*0024*/ 	.byte	0x04, 0x11
        /*0026*/ 	.short	(.L_25 - .L_24)
	.align		4
.L_24:
        /*0028*/ 	.word	index@($__internal_0_$__cuda_sm10x_tcgen05_guardrail_trap_col_being_dealloced_not_returned_by_alloc)
        /*002c*/ 	.word	0x00000008


	//----- nvinfo : EIATTR_FRAME_SIZE
	.align		4
.L_25:
        /*0030*/ 	.byte	0x04, 0x11
        /*0032*/ 	.short	(.L_27 - .L_26)
	.align		4
.L_26:
        /*0034*/ 	.word	index@(_ZN7cutlass13device_kernelINS_4conv6kernel13ConvUniversalINS1_16ConvProblemShapeILNS1_8OperatorE0ELi3EEENS1_10collective14CollectiveConvINS1_47MainloopSm100TmaUmmaWarpSpecializedImplicitGemmILS5_0ELi8ELi3ELi1ELi2EN4cute5tupleIJNSA_1CILi1EEESD_SD_EEEEENSB_IJNSC_ILi64EEENSC_ILi128EEENSB_IJNSC_ILi32EEEEEEEEENS_10tfloat32_tESL_NSA_8TiledMMAINSA_8MMA_AtomIJNSA_17SM100_MMA_TF32_SSISL_SL_fLi64ELi128ELNSA_4UMMA5MajorE0ELSQ_0ELNSP_7ScaleInE0ELSR_0EEEEEENSA_6LayoutISE_NSB_IJNSC_ILi0EEESV_SV_EEEEENSB_IJNSA_10UnderscoreESY_SY_EEEEENS7_6detail27Sm100ImplicitGemmTileTraitsINSA_20SM90_TMA_LOAD_IM2COLENSA_14ComposedLayoutINSA_7SwizzleILi3ELi4ELi3EEENSA_18smem_ptr_flag_bitsILi32EEENSU_INSB_IJNSC_ILi8EEESI_EEENSB_IJSI_SD_EEEEEEEvEENS12_INSA_13SM90_TMA_LOADES1D_vEEEENS_8epilogue10collective18CollectiveEpilogueINS1I_23Sm100TmaWarpSpecializedILi4ELi2ELi16ELb1ELb0EEEJSK_NSB_IJNSU_ISG_SD_EENSU_ISI_SD_EEEEESL_NSB_IJNSB_IJllllEEESD_SV_EEESL_S1R_NS1I_6fusion15FusionCallbacksIS1M_NS1S_17LinearCombinationISL_fSL_fLNS_15FloatRoundStyleE2EEESK_S1P_JEEENSA_5SM1004TMEM4LOAD26SM100_TMEM_LOAD_16dp128b8xES13_S1D_NSA_17SM75_U32x4_LDSM_NENSA_21SM90_TMA_STORE_IM2COLES1D_NSA_17SM90_U32x4_STSM_NENSA_39AutoVectorizingCopyWithAssumedAlignmentILi128EEEEEEvvEEEEvNT_6ParamsE)
        /*0038*/ 	.word	0x00000008


	//----- nvinfo : EIATTR_MIN_STACK_SIZE
	.align		4
.L_27:
        /*003c*/ 	.byte	0x04, 0x12
        /*003e*/ 	.short	(.L_29 - .L_28)
	.align		4
.L_28:
        /*0040*/ 	.word	index@(_ZN7cutlass13device_kernelINS_4conv6kernel13ConvUniversalINS1_16ConvProblemShapeILNS1_8OperatorE0ELi3EEENS1_10collective14CollectiveConvINS1_47MainloopSm100TmaUmmaWarpSpecializedImplicitGemmILS5_0ELi8ELi3ELi1ELi2EN4cute5tupleIJNSA_1CILi1EEESD_SD_EEEEENSB_IJNSC_ILi64EEENSC_ILi128EEENSB_IJNSC_ILi32EEEEEEEEENS_10tfloat32_tESL_NSA_8TiledMMAINSA_8MMA_AtomIJNSA_17SM100_MMA_TF32_SSISL_SL_fLi64ELi128ELNSA_4UMMA5MajorE0ELSQ_0ELNSP_7ScaleInE0ELSR_0EEEEEENSA_6LayoutISE_NSB_IJNSC_ILi0EEESV_SV_EEEEENSB_IJNSA_10UnderscoreESY_SY_EEEEENS7_6detail27Sm100ImplicitGemmTileTraitsINSA_20SM90_TMA_LOAD_IM2COLENSA_14ComposedLayoutINSA_7SwizzleILi3ELi4ELi3EEENSA_18smem_ptr_flag_bitsILi32EEENSU_INSB_IJNSC_ILi8EEESI_EEENSB_IJSI_SD_EEEEEEEvEENS12_INSA_13SM90_TMA_LOADES1D_vEEEENS_8epilogue10collective18CollectiveEpilogueINS1I_23Sm100TmaWarpSpecializedILi4ELi2ELi16ELb1ELb0EEEJSK_NSB_IJNSU_ISG_SD_EENSU_ISI_SD_EEEEESL_NSB_IJNSB_IJllllEEESD_SV_EEESL_S1R_NS1I_6fusion15FusionCallbacksIS1M_NS1S_17LinearCombinationISL_fSL_fLNS_15FloatRoundStyleE2EEESK_S1P_JEEENSA_5SM1004TMEM4LOAD26SM100_TMEM_LOAD_16dp128b8xES13_S1D_NSA_17SM75_U32x4_LDSM_NENSA_21SM90_TMA_STORE_IM2COLES1D_NSA_17SM90_U32x4_STSM_NENSA_39AutoVectorizingCopyWithAssumedAlignmentILi128EEEEEEvvEEEEvNT_6ParamsE)
        /*0044*/ 	.word	0x00000008
.L_29:


//--------------------- .nv.compat                --------------------------
	.section	.nv.compat,"",@"SHT_CUDA_COMPAT_INFO"
	.align	4
        /*0000*/ 	.byte	0x02, 0x09, 0x01, 0x00, 0x02, 0x02, 0x02, 0x00, 0x02, 0x05, 0x05, 0x00, 0x03, 0x07, 0x01, 0x01
        /*0010*/ 	.byte	0x02, 0x03, 0x01, 0x00, 0x02, 0x06, 0x01, 0x00, 0x04, 0x0b, 0x08, 0x00, 0x09, 0x00, 0x00, 0x00
        /*0020*/ 	.byte	0x00, 0x00, 0x00, 0x00


//--------------------- .nv.info._ZN7cutlass13device_kernelINS_4conv6kernel13ConvUniversalINS1_16ConvProblemShapeILNS1_8OperatorE0ELi3EEENS1_10collective14CollectiveConvINS1_47MainloopSm100TmaUmmaWarpSpecializedImplicitGemmILS5_0ELi8ELi3ELi1ELi2EN4cute5tupleIJNSA_1CILi1EEESD_SD_EEEEENSB_IJNSC_ILi64EEENSC_ILi128EEENSB_IJNSC_ILi32EEEEEEEEENS_10tfloat32_tESL_NSA_8TiledMMAINSA_8MMA_AtomIJNSA_17SM100_MMA_TF32_SSISL_SL_fLi64ELi128ELNSA_4UMMA5MajorE0ELSQ_0ELNSP_7ScaleInE0ELSR_0EEEEEENSA_6LayoutISE_NSB_IJNSC_ILi0EEESV_SV_EEEEENSB_IJNSA_10UnderscoreESY_SY_EEEEENS7_6detail27Sm100ImplicitGemmTileTraitsINSA_20SM90_TMA_LOAD_IM2COLENSA_14ComposedLayoutINSA_7SwizzleILi3ELi4ELi3EEENSA_18smem_ptr_flag_bitsILi32EEENSU_INSB_IJNSC_ILi8EEESI_EEENSB_IJSI_SD_EEEEEEEvEENS12_INSA_13SM90_TMA_LOADES1D_vEEEENS_8epilogue10collective18CollectiveEpilogueINS1I_23Sm100TmaWarpSpecializedILi4ELi2ELi16ELb1ELb0EEEJSK_NSB_IJNSU_ISG_SD_EENSU_ISI_SD_EEEEESL_NSB_IJNSB_IJllllEEESD_SV_EEESL_S1R_NS1I_6fusion15FusionCallbacksIS1M_NS1S_17LinearCombinationISL_fSL_fLNS_15FloatRoundStyleE2EEESK_S1P_JEEENSA_5SM1004TMEM4LOAD26SM100_TMEM_LOAD_16dp128b8xES13_S1D_NSA_17SM75_U32x4_LDSM_NENSA_21SM90_TMA_STORE_IM2COLES1D_NSA_17SM90_U32x4_STSM_NENSA_39AutoVectorizingCopyWithAssumedAlignmentILi128EEEEEEvvEEEEvNT_6ParamsE --------------------------
	.section	.nv.info._ZN7cutlass13device_kernelINS_4conv6kernel13ConvUniversalINS1_16ConvProblemShapeILNS1_8OperatorE0ELi3EEENS1_10collective14CollectiveConvINS1_47MainloopSm100TmaUmmaWarpSpecializedImplicitGemmILS5_0ELi8ELi3ELi1ELi2EN4cute5tupleIJNSA_1CILi1EEESD_SD_EEEEENSB_IJNSC_ILi64EEENSC_ILi128EEENSB_IJNSC_ILi32EEEEEEEEENS_10tfloat32_tESL_NSA_8TiledMMAINSA_8MMA_AtomIJNSA_17SM100_MMA_TF32_SSISL_SL_fLi64ELi128ELNSA_4UMMA5MajorE0ELSQ_0ELNSP_7ScaleInE0ELSR_0EEEEEENSA_6LayoutISE_NSB_IJNSC_ILi0EEESV_SV_EEEEENSB_IJNSA_10UnderscoreESY_SY_EEEEENS7_6detail27Sm100ImplicitGemmTileTraitsINSA_20SM90_TMA_LOAD_IM2COLENSA_14ComposedLayoutINSA_7SwizzleILi3ELi4ELi3EEENSA_18smem_ptr_flag_bitsILi32EEENSU_INSB_IJNSC_ILi8EEESI_EEENSB_IJSI_SD_EEEEEEEvEENS12_INSA_13SM90_TMA_LOADES1D_vEEEENS_8epilogue10collective18CollectiveEpilogueINS1I_23Sm100TmaWarpSpecializedILi4ELi2ELi16ELb1ELb0EEEJSK_NSB_IJNSU_ISG_SD_EENSU_ISI_SD_EEEEESL_NSB_IJNSB_IJllllEEESD_SV_EEESL_S1R_NS1I_6fusion15FusionCallbacksIS1M_NS1S_17LinearCombinationISL_fSL_fLNS_15FloatRoundStyleE2EEESK_S1P_JEEENSA_5SM1004TMEM4LOAD26SM100_TMEM_LOAD_16dp128b8xES13_S1D_NSA_17SM75_U32x4_LDSM_NENSA_21SM90_TMA_STORE_IM2COLES1D_NSA_17SM90_U32x4_STSM_NENSA_39AutoVectorizingCopyWithAssumedAlignmentILi128EEEEEEvvEEEEvNT_6ParamsE,"",@"SHT_CUDA_INFO"
	.sectionflags	@""
	.align	4


	//----- nvinfo : EIATTR_CUDA_API_VERSION
	.align		4
        /*0000*/ 	.byte	0x04, 0x37
        /*0002*/ 	.short	(.L_31 - .L_30)
.L_30:
        /*0004*/ 	.word	0x00000082


	//----- nvinfo : EIATTR_KPARAM_INFO
	.align		4
.L_31:
        /*0008*/ 	.byte	0x04, 0x17
        /*000a*/ 	.short	(.L_33 - .L_32)
.L_32:
        /*000c*/ 	.word	0x00000000
        /*0010*/ 	.short	0x0000
        /*0012*/ 	.short	0x0000
        /*0014*/ 	.byte	0x00, 0xf0, 0x01, 0x24


	//----- nvinfo : EIATTR_AT_ENTRY_FRAGMENTS
	.align		4
.L_33:
        /*0018*/ 	.byte	0x04, 0x4f
        /*001a*/ 	.short	(.L_35 - .L_34)


	//   ....[0]....
.L_34:
        /*001c*/ 	.word	0x00000006


	//----- nvinfo : EIATTR_RESERVED_SMEM_USED
	.align		4
.L_35:
        /*0020*/ 	.byte	0x01, 0x41
	.zero		2


	//----- nvinfo : EIATTR_SPARSE_MMA_MASK
	.align		4
        /*0024*/ 	.byte	0x03, 0x50
        /*0026*/ 	.short	0x0000


	//----- nvinfo : EIATTR_TCGEN05_1CTA_USED
	.align		4
        /*0028*/ 	.byte	0x01, 0x51
	.zero		2


	//----- nvinfo : EIATTR_MAXREG_COUNT
	.align		4
        /*002c*/ 	.byte	0x03, 0x1b
        /*002e*/ 	.short	0x00ff


	//----- nvinfo : EIATTR_NUM_BARRIERS
	.align		4
        /*0030*/ 	.byte	0x02, 0x4c
        /*0032*/ 	.byte	0x07
	.zero		1


	//----- nvinfo : EIATTR_EXTERNS
	.align		4
        /*0034*/ 	.byte	0x04, 0x0f
        /*0036*/ 	.short	(.L_37 - .L_36)


	//   ....[0]....
	.align		4
.L_36:
        /*0038*/ 	.word	index@(__assertfail)


	//----- nvinfo : EIATTR_MERCURY_ISA_VERSION
	.align		4
.L_37:
        /*003c*/ 	.byte	0x03, 0x5f
        /*003e*/ 	.short	0x0101


	//----- nvinfo : EIATTR_INT_WARP_WIDE_INSTR_OFFSETS
	.align		4
        /*0040*/ 	.byte	0x04, 0x31
        /*0042*/ 	.short	(.L_39 - .L_38)


	//   ....[0]....
.L_38:
        /*0044*/ 	.word	0x00003e90


	//   ....[1]....
        /*0048*/ 	.word	0x00003eb0


	//   ....[2]....
        /*004c*/ 	.word	0x00003ee0


	//   ....[3]....
        /*0050*/ 	.word	0x00004c40


	//   ....[4]....
        /*0054*/ 	.word	0x00004cb0


	//   ....[5]....
        /*0058*/ 	.word	0x00004dc0


	//   ....[6]....
        /*005c*/ 	.word	0x00004e40


	//   ....[7]....
        /*0060*/ 	.word	0x00004f40


	//   ....[8]....
        /*0064*/ 	.word	0x00004fc0


	//   ....[9]....
        /*0068*/ 	.word	0x000050e0


	//   ....[10]....
        /*006c*/ 	.word	0x000051f0


	//----- nvinfo : EIATTR_COOP_GROUP_MASK_REGIDS
	.align		4
.L_39:
        /*0070*/ 	.byte	0x04, 0x29
        /*0072*/ 	.short	(.L_41 - .L_40)


	//   ....[0]....
.L_40:
        /*0074*/ 	.word	0xffffffff


	//   ....[1]....
        /*0078*/ 	.word	0xffffffff


	//   ....[2]....
        /*007c*/ 	.word	0xffffffff


	//   ....[3]....
        /*0080*/ 	.word	0xffffffff


	//   ....[4]....
        /*0084*/ 	.word	0xffffffff


	//   ....[5]....
        /*0088*/ 	.word	0xffffffff


	//   ....[6]....
        /*008c*/ 	.word	0xffffffff


	//   ....[7]....
        /*0090*/ 	.word	0xffffffff


	//   ....[8]....
        /*0094*/ 	.word	0xffffffff


	//   ....[9]....
        /*0098*/ 	.word	0xffffffff


	//   ....[10]....
        /*009c*/ 	.word	0xffffffff


	//   ....[11]....
        /*00a0*/ 	.word	0xffffffff


	//----- nvinfo : EIATTR_COOP_GROUP_INSTR_OFFSETS
	.align		4
.L_41:
        /*00a4*/ 	.byte	0x04, 0x28
        /*00a6*/ 	.short	(.L_43 - .L_42)


	//   ....[0]....
.L_42:
        /*00a8*/ 	.word	0x00000090


	//   ....[1]....
        /*00ac*/ 	.word	0x000004f0


	//   ....[2]....
        /*00b0*/ 	.word	0x000006e0


	//   ....[3]....
        /*00b4*/ 	.word	0x00000880


	//   ....[4]....
        /*00b8*/ 	.word	0x00000980


	//   ....[5]....
        /*00bc*/ 	.word	0x00000ad0


	//   ....[6]....
        /*00c0*/ 	.word	0x000022f0


	//   ....[7]....
        /*00c4*/ 	.word	0x000031d0


	//   ....[8]....
        /*00c8*/ 	.word	0x000033e0


	//   ....[9]....
        /*00cc*/ 	.word	0x00003410


	//   ....[10]....
        /*00d0*/ 	.word	0x00003d70


	//   ....[11]....
        /*00d4*/ 	.word	0x00003fb0


	//----- nvinfo : EIATTR_VRC_CTA_INIT_COUNT
	.align		4
.L_43:
        /*00d8*/ 	.byte	0x02, 0x4a
        /*00da*/ 	.byte	0x80
	.zero		1


	//----- nvinfo : EIATTR_SYSCALL_OFFSETS
	.align		4
        /*00dc*/ 	.byte	0x04, 0x46
        /*00de*/ 	.short	(.L_45 - .L_44)


	//   ....[0]....
.L_44:
        /*00e0*/ 	.word	0x00005e30


	//   ....[1]....
        /*00e4*/ 	.word	0x00005f20


	//   ....[2]....
        /*00e8*/ 	.word	0x00006910


	//   ....[3]....
        /*00ec*/ 	.word	0x00007310


	//   ....[4]....
        /*00f0*/ 	.word	0x00007ca0


	//   ....[5]....
        /*00f4*/ 	.word	0x00008610


	//----- nvinfo : EIATTR_MBARRIER_INSTR_OFFSETS
	.align		4
.L_45:
        /*00f8*/ 	.byte	0x04, 0x39
        /*00fa*/ 	.short	(.L_47 - .L_46)


	//   ....[0]....
.L_46:
        /*00fc*/ 	.word	0x000005d0
        /*0100*/ 	.word	0x000000ff
        /*0104*/ 	.word	0x00000000
        /*0108*/ 	.short	0x0100
        /*010a*/ 	.byte	0x04
	.zero		1


	//   ....[1]....
        /*010c*/ 	.word	0x000005e0
        /*0110*/ 	.word	0x000000ff
        /*0114*/ 	.word	0x00000040
        /*0118*/ 	.short	0x0100
        /*011a*/ 	.byte	0x04
	.zero		1


	//   ....[2]....
        /*011c*/ 	.word	0x000005f0
        /*0120*/ 	.word	0x000000ff
        /*0124*/ 	.word	0x00000008
        /*0128*/ 	.short	0x0100
        /*012a*/ 	.byte	0x04
	.zero		1


	//   ....[3]....
        /*012c*/ 	.word	0x00000600
        /*0130*/ 	.word	0x000000ff
        /*0134*/ 	.word	0x00000048
        /*0138*/ 	.short	0x0100
        /*013a*/ 	.byte	0x04
	.zero		1


	//   ....[4]....
        /*013c*/ 	.word	0x00000610
        /*0140*/ 	.word	0x000000ff
        /*0144*/ 	.word	0x00000010
        /*0148*/ 	.short	0x0100
        /*014a*/ 	.byte	0x04
	.zero		1


	//   ....[5]....
        /*014c*/ 	.word	0x00000620
        /*0150*/ 	.word	0x000000ff
        /*0154*/ 	.word	0x00000050
        /*0158*/ 	.short	0x0100
        /*015a*/ 	.byte	0x04
	.zero		1


	//   ....[6]....
        /*015c*/ 	.word	0x00000630
        /*0160*/ 	.word	0x000000ff
        /*0164*/ 	.word	0x00000018
        /*0168*/ 	.short	0x0100
        /*016a*/ 	.byte	0x04
	.zero		1


	//   ....[7]....
        /*016c*/ 	.word	0x00000640
        /*0170*/ 	.word	0x000000ff
        /*0174*/ 	.word	0x00000058
        /*0178*/ 	.short	0x0100
        /*017a*/ 	.byte	0x04
	.zero		1


	//   ....[8]....
        /*017c*/ 	.word	0x00000650
        /*0180*/ 	.word	0x000000ff
        /*0184*/ 	.word	0x00000020
        /*0188*/ 	.short	0x0100
        /*018a*/ 	.byte	0x04
	.zero		1


	//   ....[9]....
        /*018c*/ 	.word	0x00000660
        /*0190*/ 	.word	0x000000ff
        /*0194*/ 	.word	0x00000060
        /*0198*/ 	.short	0x0100
        /*019a*/ 	.byte	0x04
	.zero		1


	//   ....[10]....
        /*019c*/ 	.word	0x00000670
        /*01a0*/ 	.word	0x000000ff
        /*01a4*/ 	.word	0x00000028
        /*01a8*/ 	.short	0x0100
        /*01aa*/ 	.byte	0x04
	.zero		1


	//   ....[11]....
        /*01ac*/ 	.word	0x00000680
        /*01b0*/ 	.word	0x000000ff
        /*01b4*/ 	.word	0x00000068
        /*01b8*/ 	.short	0x0100
        /*01ba*/ 	.byte	0x04
	.zero		1


	//   ....[12]....
        /*01bc*/ 	.word	0x00000690
        /*01c0*/ 	.word	0x000000ff
        /*01c4*/ 	.word	0x00000030
        /*01c8*/ 	.short	0x0100
        /*01ca*/ 	.byte	0x04
	.zero		1


	//   ....[13]....
        /*01cc*/ 	.word	0x000006a0
        /*01d0*/ 	.word	0x000000ff
        /*01d4*/ 	.word	0x00000070
        /*01d8*/ 	.short	0x0100
        /*01da*/ 	.byte	0x04
	.zero		1


	//   ....[14]....
        /*01dc*/ 	.word	0x000006b0
        /*01e0*/ 	.word	0x000000ff
        /*01e4*/ 	.word	0x00000038
        /*01e8*/ 	.short	0x0100
        /*01ea*/ 	.byte	0x04
	.zero		1


	//   ....[15]....
        /*01ec*/ 	.word	0x000006c0
        /*01f0*/ 	.word	0x000000ff
        /*01f4*/ 	.word	0x00000078
        /*01f8*/ 	.short	0x0100
        /*01fa*/ 	.byte	0x04
	.zero		1


	//   ....[16]....
        /*01fc*/ 	.word	0x000007f0
        /*0200*/ 	.word	0x000000ff
        /*0204*/ 	.word	0x00000080
        /*0208*/ 	.short	0x0100
        /*020a*/ 	.byte	0x04
	.zero		1


	//   ....[17]....
        /*020c*/ 	.word	0x00000800
        /*0210*/ 	.word	0x000000ff
        /*0214*/ 	.word	0x000000a0
        /*0218*/ 	.short	0x0100
        /*021a*/ 	.byte	0x04
	.zero		1


	//   ....[18]....
        /*021c*/ 	.word	0x00000810
        /*0220*/ 	.word	0x000000ff
        /*0224*/ 	.word	0x00000088
        /*0228*/ 	.short	0x0100
        /*022a*/ 	.byte	0x04
	.zero		1


	//   ....[19]....
        /*022c*/ 	.word	0x00000820
        /*0230*/ 	.word	0x000000ff
        /*0234*/ 	.word	0x000000a8
        /*0238*/ 	.short	0x0100
        /*023a*/ 	.byte	0x04
	.zero		1


	//   ....[20]....
        /*023c*/ 	.word	0x00000830
        /*0240*/ 	.word	0x000000ff
        /*0244*/ 	.word	0x00000090
        /*0248*/ 	.short	0x0100
        /*024a*/ 	.byte	0x04
	.zero		1


	//   ....[21]....
        /*024c*/ 	.word	0x00000840
        /*0250*/ 	.word	0x000000ff
        /*0254*/ 	.word	0x000000b0
        /*0258*/ 	.short	0x0100
        /*025a*/ 	.byte	0x04
	.zero		1


	//   ....[22]....
        /*025c*/ 	.word	0x00000850
        /*0260*/ 	.word	0x000000ff
        /*0264*/ 	.word	0x00000098
        /*0268*/ 	.short	0x0100
        /*026a*/ 	.byte	0x04
	.zero		1


	//   ....[23]....
        /*026c*/ 	.word	0x00000860
        /*0270*/ 	.word	0x000000ff
        /*0274*/ 	.word	0x000000b8
        /*0278*/ 	.short	0x0100
        /*027a*/ 	.byte	0x04
	.zero		1


	//   ....[24]....
        /*027c*/ 	.word	0x00000950
        /*0280*/ 	.word	0x000000ff
        /*0284*/ 	.word	0x000000c0
        /*0288*/ 	.short	0x0100
        /*028a*/ 	.byte	0x06
	.zero		1


	//   ....[25]....
        /*028c*/ 	.word	0x00000960
        /*0290*/ 	.word	0x000000ff
        /*0294*/ 	.word	0x000000c8
        /*0298*/ 	.short	0x0100
        /*029a*/ 	.byte	0x06
	.zero		1


	//   ....[26]....
        /*029c*/ 	.word	0x00000aa0
        /*02a0*/ 	.word	0x000000ff
        /*02a4*/ 	.word	0x000000d0
        /*02a8*/ 	.short	0x0100
        /*02aa*/ 	.byte	0x06
	.zero		1


	//   ....[27]....
        /*02ac*/ 	.word	0x00000ab0
        /*02b0*/ 	.word	0x000000ff
        /*02b4*/ 	.word	0x000000d8
        /*02b8*/ 	.short	0x0100
        /*02ba*/ 	.byte	0x06
	.zero		1


	//   ....[28]....
        /*02bc*/ 	.word	0x00000c00
        /*02c0*/ 	.word	0x000000ff
        /*02c4*/ 	.word	0x000000e0
        /*02c8*/ 	.short	0x0100
        /*02ca*/ 	.byte	0x04
	.zero		1


	//   ....[29]....
        /*02cc*/ 	.word	0x00000c10
        /*02d0*/ 	.word	0x000000ff
        /*02d4*/ 	.word	0x000000f0
        /*02d8*/ 	.short	0x0100
        /*02da*/ 	.byte	0x04
	.zero		1


	//   ....[30]....
        /*02dc*/ 	.word	0x00000c20
        /*02e0*/ 	.word	0x000000ff
        /*02e4*/ 	.word	0x000000e8
        /*02e8*/ 	.short	0x0100
        /*02ea*/ 	.byte	0x04
	.zero		1


	//   ....[31]....
        /*02ec*/ 	.word	0x00000c30
        /*02f0*/ 	.word	0x000000ff
        /*02f4*/ 	.word	0x000000f8
        /*02f8*/ 	.short	0x0100
        /*02fa*/ 	.byte	0x04
	.zero		1


	//   ....[32]....
        /*02fc*/ 	.word	0x000015b0
        /*0300*/ 	.word	0x000000ff
        /*0304*/ 	.word	0x00000040
        /*0308*/ 	.short	0x010a
        /*030a*/ 	.byte	0x04
	.zero		1


	//   ....[33]....
        /*030c*/ 	.word	0x000018c0
        /*0310*/ 	.word	0x000000ff
        /*0314*/ 	.word	0x00000040
        /*0318*/ 	.short	0x010a
        /*031a*/ 	.byte	0x09
	.zero		1


	//   ....[34]....
        /*031c*/ 	.word	0x00001a30
        /*0320*/ 	.word	0x000000ff
        /*0324*/ 	.word	0x00000040
        /*0328*/ 	.short	0x010a
        /*032a*/ 	.byte	0x08
	.zero		1


	//   ....[35]....
        /*032c*/ 	.word	0x00001c50
        /*0330*/ 	.word	0x000000ff
        /*0334*/ 	.word	0x000000c8
        /*0338*/ 	.short	0x0101
        /*033a*/ 	.byte	0x1e
	.zero		1


	//   ....[36]....
        /*033c*/ 	.word	0x00001c80
        /*0340*/ 	.word	0x000000ff
        /*0344*/ 	.word	0x00000040
        /*0348*/ 	.short	0x010a
        /*034a*/ 	.byte	0x04
	.zero		1


	//   ....[37]....
        /*034c*/ 	.word	0x00001f60
        /*0350*/ 	.word	0x000000ff
        /*0354*/ 	.word	0x00000040
        /*0358*/ 	.short	0x010a
        /*035a*/ 	.byte	0x09
	.zero		1


	//   ....[38]....
        /*035c*/ 	.word	0x000020d0
        /*0360*/ 	.word	0x000000ff
        /*0364*/ 	.word	0x00000040
        /*0368*/ 	.short	0x010a
        /*036a*/ 	.byte	0x08
	.zero		1


	//   ....[39]....
        /*036c*/ 	.word	0x00002300
        /*0370*/ 	.word	0x000000ff
        /*0374*/ 	.word	0x000000d0
        /*0378*/ 	.short	0x010a
        /*037a*/ 	.byte	0x1e
	.zero		1


	//   ....[40]....
        /*037c*/ 	.word	0x000023c0
        /*0380*/ 	.word	0x000000ff
        /*0384*/ 	.word	0x00000000
        /*0388*/ 	.short	0x0101
        /*038a*/ 	.byte	0x04
	.zero		1


	//   ....[41]....
        /*038c*/ 	.word	0x000029c0
        /*0390*/ 	.word	0x000000ff
        /*0394*/ 	.word	0x00000000
        /*0398*/ 	.short	0x010a
        /*039a*/ 	.byte	0x04
	.zero		1


	//   ....[42]....
        /*039c*/ 	.word	0x00002a60
        /*03a0*/ 	.word	0x000000ff
        /*03a4*/ 	.word	0x00000000
        /*03a8*/ 	.short	0x010a
        /*03aa*/ 	.byte	0x05
	.zero		1


	//   ....[43]....
        /*03ac*/ 	.word	0x00002b00
        /*03b0*/ 	.word	0x000000ff
        /*03b4*/ 	.word	0x00000000
        /*03b8*/ 	.short	0x010a
        /*03ba*/ 	.byte	0x05
	.zero		1


	//   ....[44]....
        /*03bc*/ 	.word	0x00002ba0
        /*03c0*/ 	.word	0x000000ff
        /*03c4*/ 	.word	0x00000000
        /*03c8*/ 	.short	0x010a
        /*03ca*/ 	.byte	0x05
	.zero		1


	//   ....[45]....
        /*03cc*/ 	.word	0x00002c40
        /*03d0*/ 	.word	0x000000ff
        /*03d4*/ 	.word	0x00000000
        /*03d8*/ 	.short	0x010a
        /*03da*/ 	.byte	0x05
	.zero		1


	//   ....[46]....
        /*03dc*/ 	.word	0x00002ce0
        /*03e0*/ 	.word	0x000000ff
        /*03e4*/ 	.word	0x00000000
        /*03e8*/ 	.short	0x010a
        /*03ea*/ 	.byte	0x05
	.zero		1


	//   ....[47]....
        /*03ec*/ 	.word	0x00002d80
        /*03f0*/ 	.word	0x000000ff
        /*03f4*/ 	.word	0x00000000
        /*03f8*/ 	.short	0x010a
        /*03fa*/ 	.byte	0x05
	.zero		1


	//   ....[48]....
        /*03fc*/ 	.word	0x00002e30
        /*0400*/ 	.word	0x00000000
        /*0404*/ 	.word	0x00000000
        /*0408*/ 	.short	0x010a
        /*040a*/ 	.byte	0xff
	.zero		1


	//   ....[49]....
        /*040c*/ 	.word	0x00002f80
        /*0410*/ 	.word	0x000000ff
        /*0414*/ 	.word	0x000000d8
        /*0418*/ 	.short	0x010a
        /*041a*/ 	.byte	0x04
	.zero		1


	//   ....[50]....
        /*041c*/ 	.word	0x00003020
        /*0420*/ 	.word	0x000000ff
        /*0424*/ 	.word	0x000000d0
        /*0428*/ 	.short	0x010a
        /*042a*/ 	.byte	0x04
	.zero		1


	//   ....[51]....
        /*042c*/ 	.word	0x000030c0
        /*0430*/ 	.word	0x000000ff
        /*0434*/ 	.word	0x00000000
        /*0438*/ 	.short	0x0101
        /*043a*/ 	.byte	0x05
	.zero		1


	//   ....[52]....
        /*043c*/ 	.word	0x00003100
        /*0440*/ 	.word	0x000000ff
        /*0444*/ 	.word	0x000000d8
        /*0448*/ 	.short	0x0106
        /*044a*/ 	.byte	0x04
	.zero		1


	//   ....[53]....
        /*044c*/ 	.word	0x00003140
        /*0450*/ 	.word	0x00000000
        /*0454*/ 	.word	0x000000d8
        /*0458*/ 	.short	0x010a
        /*045a*/ 	.byte	0xff
	.zero		1


	//   ....[54]....
        /*045c*/ 	.word	0x000036b0
        /*0460*/ 	.word	0x000000ff
        /*0464*/ 	.word	0x000000d0
        /*0468*/ 	.short	0x010a
        /*046a*/ 	.byte	0x14
	.zero		1


	//   ....[55]....
        /*046c*/ 	.word	0x00003760
        /*0470*/ 	.word	0x000000ff
        /*0474*/ 	.word	0x00000000
        /*0478*/ 	.short	0x0101
        /*047a*/ 	.byte	0x19
	.zero		1


	//   ....[56]....
        /*047c*/ 	.word	0x00003770
        /*0480*/ 	.word	0x000000ff
        /*0484*/ 	.word	0x000000f0
        /*0488*/ 	.short	0x010a
        /*048a*/ 	.byte	0x18
	.zero		1


	//   ....[57]....
        /*048c*/ 	.word	0x00003810
        /*0490*/ 	.word	0x000000ff
        /*0494*/ 	.word	0x00000000
        /*0498*/ 	.short	0x010a
        /*049a*/ 	.byte	0x04
	.zero		1


	//   ....[58]....
        /*049c*/ 	.word	0x00003860
        /*04a0*/ 	.word	0x000000ff
        /*04a4*/ 	.word	0x00000000
        /*04a8*/ 	.short	0x010a
        /*04aa*/ 	.byte	0x12
	.zero		1


	//   ....[59]....
        /*04ac*/ 	.word	0x000039b0
        /*04b0*/ 	.word	0x000000ff
        /*04b4*/ 	.word	0x00000000
        /*04b8*/ 	.short	0x010a
        /*04ba*/ 	.byte	0x05
	.zero		1


	//   ....[60]....
        /*04bc*/ 	.word	0x00003cc0
        /*04c0*/ 	.word	0x000000ff
        /*04c4*/ 	.word	0x00000000
        /*04c8*/ 	.short	0x010a
        /*04ca*/ 	.byte	0x04
	.zero		1


	//   ....[61]....
        /*04cc*/ 	.word	0x00003d50
        /*04d0*/ 	.word	0x000000ff
        /*04d4*/ 	.word	0x00000000
        /*04d8*/ 	.short	0x010a
        /*04da*/ 	.byte	0x04
	.zero		1


	//   ....[62]....
        /*04dc*/ 	.word	0x00004320
        /*04e0*/ 	.word	0x000000ff
        /*04e4*/ 	.word	0x000000d0
        /*04e8*/ 	.short	0x010a
        /*04ea*/ 	.byte	0x14
	.zero		1


	//   ....[63]....
        /*04ec*/ 	.word	0x000043b0
        /*04f0*/ 	.word	0x000000ff
        /*04f4*/ 	.word	0x00000000
        /*04f8*/ 	.short	0x0101
        /*04fa*/ 	.byte	0x2e
	.zero		1


	//   ....[64]....
        /*04fc*/ 	.word	0x000048e0
        /*0500*/ 	.word	0x000000ff
        /*0504*/ 	.word	0x000000c8
        /*0508*/ 	.short	0x010a
        /*050a*/ 	.byte	0x14
	.zero		1


	//   ....[65]....
        /*050c*/ 	.word	0x00004a80
        /*0510*/ 	.word	0x000000ff
        /*0514*/ 	.word	0x000000a0
        /*0518*/ 	.short	0x010a
        /*051a*/ 	.byte	0x14
	.zero		1


	//   ....[66]....
        /*051c*/ 	.word	0x00004d50
        /*0520*/ 	.word	0x000000ff
        /*0524*/ 	.word	0x00000080
        /*0528*/ 	.short	0x010b
        /*052a*/ 	.byte	0x14
	.zero		1


	//   ....[67]....
        /*052c*/ 	.word	0x00004d60
        /*0530*/ 	.word	0x000000ff
        /*0534*/ 	.word	0x00000000
        /*0538*/ 	.short	0x0101
        /*053a*/ 	.byte	0x32
	.zero		1


	//   ....[68]....
        /*053c*/ 	.word	0x00004d80
        /*0540*/ 	.word	0x000000ff
        /*0544*/ 	.word	0x000000a8
        /*0548*/ 	.short	0x010a
        /*054a*/ 	.byte	0x14
	.zero		1


	//   ....[69]....
        /*054c*/ 	.word	0x00004ed0
        /*0550*/ 	.word	0x000000ff
        /*0554*/ 	.word	0x00000088
        /*0558*/ 	.short	0x010b
        /*055a*/ 	.byte	0x14
	.zero		1


	//   ....[70]....
        /*055c*/ 	.word	0x00004ee0
        /*0560*/ 	.word	0x000000ff
        /*0564*/ 	.word	0x00000000
        /*0568*/ 	.short	0x0101
        /*056a*/ 	.byte	0x31
	.zero		1


	//   ....[71]....
        /*056c*/ 	.word	0x00004f00
        /*0570*/ 	.word	0x000000ff
        /*0574*/ 	.word	0x000000b0
        /*0578*/ 	.short	0x010a
        /*057a*/ 	.byte	0x14
	.zero		1


	//   ....[72]....
        /*057c*/ 	.word	0x00005050
        /*0580*/ 	.word	0x000000ff
        /*0584*/ 	.word	0x00000090
        /*0588*/ 	.short	0x010b
        /*058a*/ 	.byte	0x14
	.zero		1


	//   ....[73]....
        /*058c*/ 	.word	0x00005060
        /*0590*/ 	.word	0x000000ff
        /*0594*/ 	.word	0x00000000
        /*0598*/ 	.short	0x0101
        /*059a*/ 	.byte	0x30
	.zero		1


	//   ....[74]....
        /*059c*/ 	.word	0x00005080
        /*05a0*/ 	.word	0x000000ff
        /*05a4*/ 	.word	0x000000b8
        /*05a8*/ 	.short	0x010a
        /*05aa*/ 	.byte	0x14
	.zero		1


	//   ....[75]....
        /*05ac*/ 	.word	0x00005260
        /*05b0*/ 	.word	0x000000ff
        /*05b4*/ 	.word	0x00000098
        /*05b8*/ 	.short	0x010b
        /*05ba*/ 	.byte	0x14
	.zero		1


	//   ....[76]....
        /*05bc*/ 	.word	0x00005270
        /*05c0*/ 	.word	0x000000ff
        /*05c4*/ 	.word	0x00000000
        /*05c8*/ 	.short	0x0101
        /*05ca*/ 	.byte	0x2f
	.zero		1


	//   ....[77]....
        /*05cc*/ 	.word	0x000052a0
        /*05d0*/ 	.word	0x000000ff
        /*05d4*/ 	.word	0x000000a0
        /*05d8*/ 	.short	0x010a
        /*05da*/ 	.byte	0x14
	.zero		1


	//   ....[78]....
        /*05dc*/ 	.word	0x000052c0
        /*05e0*/ 	.word	0x000000ff
        /*05e4*/ 	.word	0x000000a8
        /*05e8*/ 	.short	0x010a
        /*05ea*/ 	.byte	0x14
	.zero		1


	//   ....[79]....
        /*05ec*/ 	.word	0x000052e0
        /*05f0*/ 	.word	0x000000ff
        /*05f4*/ 	.word	0x000000b0
        /*05f8*/ 	.short	0x010a
        /*05fa*/ 	.byte	0x14
	.zero		1


	//   ....[80]....
        /*05fc*/ 	.word	0x00005320
        /*0600*/ 	.word	0x00000000
        /*0604*/ 	.word	0x000000b8
        /*0608*/ 	.short	0x010a
        /*060a*/ 	.byte	0xff
	.zero		1


	//   ....[81]....
        /*060c*/ 	.word	0x000056e0
        /*0610*/ 	.word	0x000000ff
        /*0614*/ 	.word	0x000000d0
        /*0618*/ 	.short	0x010a
        /*061a*/ 	.byte	0x31
	.zero		1


	//   ....[82]....
        /*061c*/ 	.word	0x000057b0
        /*0620*/ 	.word	0x000000ff
        /*0624*/ 	.word	0x00000000
        /*0628*/ 	.short	0x0101
        /*062a*/ 	.byte	0x04
	.zero		1


	//   ....[83]....
        /*062c*/ 	.word	0x00006410
        /*0630*/ 	.word	0x000000ff
        /*0634*/ 	.word	0x00000080
        /*0638*/ 	.short	0x010a
        /*063a*/ 	.byte	0x31
	.zero		1


	//   ....[84]....
        /*063c*/ 	.word	0x000064c0
        /*0640*/ 	.word	0x00000054
        /*0644*/ 	.word	0x000000e0
        /*0648*/ 	.short	0x010a
        /*064a*/ 	.byte	0xff
	.zero		1


	//   ....[85]....
        /*064c*/ 	.word	0x00006710
        /*0650*/ 	.word	0x000000ff
        /*0654*/ 	.word	0x00000080
        /*0658*/ 	.short	0x010a
        /*065a*/ 	.byte	0x31
	.zero		1


	//   ....[86]....
        /*065c*/ 	.word	0x000067f0
        /*0660*/ 	.word	0x00000054
        /*0664*/ 	.word	0x000000e0
        /*0668*/ 	.short	0x010a
        /*066a*/ 	.byte	0xff
	.zero		1


	//   ....[87]....
        /*066c*/ 	.word	0x00007040
        /*0670*/ 	.word	0x00000000
        /*0674*/ 	.word	0x00000000
        /*0678*/ 	.short	0x0101
        /*067a*/ 	.byte	0xff
	.zero		1


	//   ....[88]....
        /*067c*/ 	.word	0x00007050
        /*0680*/ 	.word	0x00000002
        /*0684*/ 	.word	0x00000080
        /*0688*/ 	.short	0x010a
        /*068a*/ 	.byte	0xff
	.zero		1


	//   ....[89]....
        /*068c*/ 	.word	0x00007110
        /*0690*/ 	.word	0x00000002
        /*0694*/ 	.word	0x00000080
        /*0698*/ 	.short	0x010a
        /*069a*/ 	.byte	0xff
	.zero		1


	//   ....[90]....
        /*069c*/ 	.word	0x000079d0
        /*06a0*/ 	.word	0x00000002
        /*06a4*/ 	.word	0x00000000
        /*06a8*/ 	.short	0x0101
        /*06aa*/ 	.byte	0xff
	.zero		1


	//   ....[91]....
        /*06ac*/ 	.word	0x000079f0
        /*06b0*/ 	.word	0x00000000
        /*06b4*/ 	.word	0x00000080
        /*06b8*/ 	.short	0x010a
        /*06ba*/ 	.byte	0xff
	.zero		1


	//   ....[92]....
        /*06bc*/ 	.word	0x00007aa0
        /*06c0*/ 	.word	0x00000000
        /*06c4*/ 	.word	0x00000080
        /*06c8*/ 	.short	0x010a
        /*06ca*/ 	.byte	0xff
	.zero		1


	//   ....[93]....
        /*06cc*/ 	.word	0x00008350
        /*06d0*/ 	.word	0x00000010
        /*06d4*/ 	.word	0x00000000
        /*06d8*/ 	.short	0x0101
        /*06da*/ 	.byte	0xff
	.zero		1


	//   ....[94]....
        /*06dc*/ 	.word	0x00008370
        /*06e0*/ 	.word	0x00000002
        /*06e4*/ 	.word	0x00000080
        /*06e8*/ 	.short	0x010a
        /*06ea*/ 	.byte	0xff
	.zero		1


	//   ....[95]....
        /*06ec*/ 	.word	0x00008420
        /*06f0*/ 	.word	0x00000002
        /*06f4*/ 	.word	0x00000080
        /*06f8*/ 	.short	0x010a
        /*06fa*/ 	.byte	0xff
	.zero		1


	//   ....[96]....
        /*06fc*/ 	.word	0x000089f0
        /*0700*/ 	.word	0x000000ff
        /*0704*/ 	.word	0x00000000
        /*0708*/ 	.short	0x0101
        /*070a*/ 	.byte	0x04
	.zero		1


	//   ....[97]....
        /*070c*/ 	.word	0x00008d30
        /*0710*/ 	.word	0x00000000
        /*0714*/ 	.word	0x00000000
        /*0718*/ 	.short	0x0101
        /*071a*/ 	.byte	0xff
	.zero		1


	//   ....[98]....
        /*071c*/ 	.word	0x00008fa0
        /*0720*/ 	.word	0x000000ff
        /*0724*/ 	.word	0x00000000
        /*0728*/ 	.short	0x0101
        /*072a*/ 	.byte	0x04
	.zero		1


	//   ....[99]....
        /*072c*/ 	.word	0x00008fd0
        /*0730*/ 	.word	0x00000000
        /*0734*/ 	.word	0x00000040
        /*0738*/ 	.short	0x010a
        /*073a*/ 	.byte	0xff
	.zero		1


	//   ....[100]....
        /*073c*/ 	.word	0x00009030
        /*0740*/ 	.word	0x00000000
        /*0744*/ 	.word	0x00000040
        /*0748*/ 	.short	0x010a
        /*074a*/ 	.byte	0xff
	.zero		1


	//   ....[101]....
        /*074c*/ 	.word	0x00009090
        /*0750*/ 	.word	0x00000000
        /*0754*/ 	.word	0x000000d0
        /*0758*/ 	.short	0x010a
        /*075a*/ 	.byte	0xff
	.zero		1


	//   ....[102]....
        /*075c*/ 	.word	0x000090f0
        /*0760*/ 	.word	0x00000000
        /*0764*/ 	.word	0x00000000
        /*0768*/ 	.short	0x010a
        /*076a*/ 	.byte	0xff
	.zero		1


	//   ....[103]....
        /*076c*/ 	.word	0x00009150
        /*0770*/ 	.word	0x00000000
        /*0774*/ 	.word	0x00000000
        /*0778*/ 	.short	0x010a
        /*077a*/ 	.byte	0xff
	.zero		1


	//   ....[104]....
        /*077c*/ 	.word	0x000091b0
        /*0780*/ 	.word	0x00000000
        /*0784*/ 	.word	0x00000000
        /*0788*/ 	.short	0x010a
        /*078a*/ 	.byte	0xff
	.zero		1


	//   ....[105]....
        /*078c*/ 	.word	0x00009210
        /*0790*/ 	.word	0x00000000
        /*0794*/ 	.word	0x00000000
        /*0798*/ 	.short	0x010a
        /*079a*/ 	.byte	0xff
	.zero		1


	//   ....[106]....
        /*079c*/ 	.word	0x00009270
        /*07a0*/ 	.word	0x00000000
        /*07a4*/ 	.word	0x00000000
        /*07a8*/ 	.short	0x010a
        /*07aa*/ 	.byte	0xff
	.zero		1


	//   ....[107]....
        /*07ac*/ 	.word	0x000092d0
        /*07b0*/ 	.word	0x00000000
        /*07b4*/ 	.word	0x00000000
        /*07b8*/ 	.short	0x010a
        /*07ba*/ 	.byte	0xff
	.zero		1


	//   ....[108]....
        /*07bc*/ 	.word	0x00009330
        /*07c0*/ 	.word	0x00000000
        /*07c4*/ 	.word	0x00000000
        /*07c8*/ 	.short	0x010a
        /*07ca*/ 	.byte	0xff
	.zero		1


	//   ....[109]....
        /*07cc*/ 	.word	0x00009390
        /*07d0*/ 	.word	0x00000004
        /*07d4*/ 	.word	0x000000d8
        /*07d8*/ 	.short	0x010a
        /*07da*/ 	.byte	0xff
	.zero		1


	//   ....[110]....
        /*07dc*/ 	.word	0x000093f0
        /*07e0*/ 	.word	0x00000004
        /*07e4*/ 	.word	0x000000d0
        /*07e8*/ 	.short	0x010a
        /*07ea*/ 	.byte	0xff
	.zero		1


	//   ....[111]....
        /*07ec*/ 	.word	0x00009450
        /*07f0*/ 	.word	0x00000000
        /*07f4*/ 	.word	0x000000d0
        /*07f8*/ 	.short	0x010a
        /*07fa*/ 	.byte	0xff
	.zero		1


	//   ....[112]....
        /*07fc*/ 	.word	0x000094b0
        /*0800*/ 	.word	0x00000000
        /*0804*/ 	.word	0x000000f0
        /*0808*/ 	.short	0x010a
        /*080a*/ 	.byte	0xff
	.zero		1


	//   ....[113]....
        /*080c*/ 	.word	0x00009510
        /*0810*/ 	.word	0x00000000
        /*0814*/ 	.word	0x00000000
        /*0818*/ 	.short	0x010a
        /*081a*/ 	.byte	0xff
	.zero		1


	//   ....[114]....
        /*081c*/ 	.word	0x00009570
        /*0820*/ 	.word	0x00000000
        /*0824*/ 	.word	0x00000000
        /*0828*/ 	.short	0x010a
        /*082a*/ 	.byte	0xff
	.zero		1


	//   ....[115]....
        /*082c*/ 	.word	0x000095d0
        /*0830*/ 	.word	0x00000000
        /*0834*/ 	.word	0x00000000
        /*0838*/ 	.short	0x010a
        /*083a*/ 	.byte	0xff
	.zero		1


	//   ....[116]....
        /*083c*/ 	.word	0x00009630
        /*0840*/ 	.word	0x00000000
        /*0844*/ 	.word	0x000000d0
        /*0848*/ 	.short	0x010a
        /*084a*/ 	.byte	0xff
	.zero		1


	//   ....[117]....
        /*084c*/ 	.word	0x00009690
        /*0850*/ 	.word	0x00000000
        /*0854*/ 	.word	0x000000c8
        /*0858*/ 	.short	0x010a
        /*085a*/ 	.byte	0xff
	.zero		1


	//   ....[118]....
        /*085c*/ 	.word	0x000096f0
        /*0860*/ 	.word	0x00000002
        /*0864*/ 	.word	0x000000a0
        /*0868*/ 	.short	0x010a
        /*086a*/ 	.byte	0xff
	.zero		1


	//   ....[119]....
        /*086c*/ 	.word	0x00009750
        /*0870*/ 	.word	0x00000002
        /*0874*/ 	.word	0x000000a8
        /*0878*/ 	.short	0x010a
        /*087a*/ 	.byte	0xff
	.zero		1


	//   ....[120]....
        /*087c*/ 	.word	0x000097b0
        /*0880*/ 	.word	0x00000002
        /*0884*/ 	.word	0x000000b0
        /*0888*/ 	.short	0x010a
        /*088a*/ 	.byte	0xff
	.zero		1


	//   ....[121]....
        /*088c*/ 	.word	0x00009810
        /*0890*/ 	.word	0x00000000
        /*0894*/ 	.word	0x000000b8
        /*0898*/ 	.short	0x010a
        /*089a*/ 	.byte	0xff
	.zero		1


	//   ....[122]....
        /*089c*/ 	.word	0x00009870
        /*08a0*/ 	.word	0x00000000
        /*08a4*/ 	.word	0x000000a0
        /*08a8*/ 	.short	0x010a
        /*08aa*/ 	.byte	0xff
	.zero		1


	//   ....[123]....
        /*08ac*/ 	.word	0x000098d0
        /*08b0*/ 	.word	0x00000000
        /*08b4*/ 	.word	0x000000a8
        /*08b8*/ 	.short	0x010a
        /*08ba*/ 	.byte	0xff
	.zero		1


	//   ....[124]....
        /*08bc*/ 	.word	0x00009930
        /*08c0*/ 	.word	0x00000000
        /*08c4*/ 	.word	0x000000b0
        /*08c8*/ 	.short	0x010a
        /*08ca*/ 	.byte	0xff
	.zero		1


	//   ....[125]....
        /*08cc*/ 	.word	0x00009990
        /*08d0*/ 	.word	0x00000000
        /*08d4*/ 	.word	0x000000d0
        /*08d8*/ 	.short	0x010a
        /*08da*/ 	.byte	0xff
	.zero		1


	//   ....[126]....
        /*08dc*/ 	.word	0x000099f0
        /*08e0*/ 	.word	0x00000002
        /*08e4*/ 	.word	0x00000080
        /*08e8*/ 	.short	0x010a
        /*08ea*/ 	.byte	0xff
	.zero		1


	//   ....[127]....
        /*08ec*/ 	.word	0x00009a40
        /*08f0*/ 	.word	0x00000054
        /*08f4*/ 	.word	0x000000e0
        /*08f8*/ 	.short	0x010a
        /*08fa*/ 	.byte	0xff
	.zero		1


	//   ....[128]....
        /*08fc*/ 	.word	0x00009a90
        /*0900*/ 	.word	0x00000002
        /*0904*/ 	.word	0x00000080
        /*0908*/ 	.short	0x010a
        /*090a*/ 	.byte	0xff
	.zero		1


	//   ....[129]....
        /*090c*/ 	.word	0x00009ae0
        /*0910*/ 	.word	0x00000000
        /*0914*/ 	.word	0x00000080
        /*0918*/ 	.short	0x010a
        /*091a*/ 	.byte	0xff
	.zero		1


	//   ....[130]....
        /*091c*/ 	.word	0x00009b30
        /*0920*/ 	.word	0x00000002
        /*0924*/ 	.word	0x00000080
        /*0928*/ 	.short	0x010a
        /*092a*/ 	.byte	0xff
	.zero		1


	//----- nvinfo : EIATTR_NUM_MBARRIERS
	.align		4
.L_47:
        /*092c*/ 	.byte	0x03, 0x38
        /*092e*/ 	.short	0x0020


	//----- nvinfo : EIATTR_EXIT_INSTR_OFFSETS
	.align		4
        /*0930*/ 	.byte	0x04, 0x1c
        /*0932*/ 	.short	(.L_49 - .L_48)


	//   ....[0]....
.L_48:
        /*0934*/ 	.word	0x00002e60


	//   ....[1]....
        /*0938*/ 	.word	0x00003110


	//   ....[2]....
        /*093c*/ 	.word	0x00003170


	//   ....[3]....
        /*0940*/ 	.word	0x00003fc0


	//   ....[4]....
        /*0944*/ 	.word	0x00005350


	//   ....[5]....
        /*0948*/ 	.word	0x00005390


	//   ....[6]....
        /*094c*/ 	.word	0x00008e80


	//   ....[7]....
        /*0950*/ 	.word	0x00008f00


	//   ....[8]....
        /*0954*/ 	.word	0x00008f30


	//   ....[9]....
        /*0958*/ 	.word	0x00008fb0


	//----- nvinfo : EIATTR_MAX_THREADS
	.align		4
.L_49:
        /*095c*/ 	.byte	0x04, 0x05
        /*095e*/ 	.short	(.L_51 - .L_50)
.L_50:
        /*0960*/ 	.word	0x00000100
        /*0964*/ 	.word	0x00000001
        /*0968*/ 	.word	0x00000001


	//----- nvinfo : EIATTR_CRS_STACK_SIZE
	.align		4
.L_51:
        /*096c*/ 	.byte	0x04, 0x1e
        /*096e*/ 	.short	(.L_53 - .L_52)
.L_52:
        /*0970*/ 	.word	0x00000000


	//----- nvinfo : EIATTR_CBANK_PARAM_SIZE
	.align		4
.L_53:
        /*0974*/ 	.byte	0x03, 0x19
        /*0976*/ 	.short	0x0900


	//----- nvinfo : EIATTR_PARAM_CBANK
	.align		4
        /*0978*/ 	.byte	0x04, 0x0a
        /*097a*/ 	.short	(.L_55 - .L_54)
	.align		4
.L_54:
        /*097c*/ 	.word	index@(.nv.constant0._ZN7cutlass13device_kernelINS_4conv6kernel13ConvUniversalINS1_16ConvProblemShapeILNS1_8OperatorE0ELi3EEENS1_10collective14CollectiveConvINS1_47MainloopSm100TmaUmmaWarpSpecializedImplicitGemmILS5_0ELi8ELi3ELi1ELi2EN4cute5tupleIJNSA_1CILi1EEESD_SD_EEEEENSB_IJNSC_ILi64EEENSC_ILi128EEENSB_IJNSC_ILi32EEEEEEEEENS_10tfloat32_tESL_NSA_8TiledMMAINSA_8MMA_AtomIJNSA_17SM100_MMA_TF32_SSISL_SL_fLi64ELi128ELNSA_4UMMA5MajorE0ELSQ_0ELNSP_7ScaleInE0ELSR_0EEEEEENSA_6LayoutISE_NSB_IJNSC_ILi0EEESV_SV_EEEEENSB_IJNSA_10UnderscoreESY_SY_EEEEENS7_6detail27Sm100ImplicitGemmTileTraitsINSA_20SM90_TMA_LOAD_IM2COLENSA_14ComposedLayoutINSA_7SwizzleILi3ELi4ELi3EEENSA_18smem_ptr_flag_bitsILi32EEENSU_INSB_IJNSC_ILi8EEESI_EEENSB_IJSI_SD_EEEEEEEvEENS12_INSA_13SM90_TMA_LOADES1D_vEEEENS_8epilogue10collective18CollectiveEpilogueINS1I_23Sm100TmaWarpSpecializedILi4ELi2ELi16ELb1ELb0EEEJSK_NSB_IJNSU_ISG_SD_EENSU_ISI_SD_EEEEESL_NSB_IJNSB_IJllllEEESD_SV_EEESL_S1R_NS1I_6fusion15FusionCallbacksIS1M_NS1S_17LinearCombinationISL_fSL_fLNS_15FloatRoundStyleE2EEESK_S1P_JEEENSA_5SM1004TMEM4LOAD26SM100_TMEM_LOAD_16dp128b8xES13_S1D_NSA_17SM75_U32x4_LDSM_NENSA_21SM90_TMA_STORE_IM2COLES1D_NSA_17SM90_U32x4_STSM_NENSA_39AutoVectorizingCopyWithAssumedAlignmentILi128EEEEEEvvEEEEvNT_6ParamsE)
        /*0980*/ 	.short	0x0380
        /*0982*/ 	.short	0x0900


	//----- nvinfo : EIATTR_SW_WAR
	.align		4
.L_55:
        /*0984*/ 	.byte	0x04, 0x36
        /*0986*/ 	.short	(.L_57 - .L_56)
.L_56:
        /*0988*/ 	.word	0x00000008
.L_57:


//--------------------- .nv.callgraph             --------------------------
	.section	.nv.callgraph,"",@"SHT_CUDA_CALLGRAPH"
	.align	4
	.sectionentsize	8
	.align		4
        /*0000*/ 	.word	0x00000000
	.align		4
        /*0004*/ 	.word	0xffffffff
	.align		4
        /*0008*/ 	.word	index@(_ZN7cutlass13device_kernelINS_4conv6kernel13ConvUniversalINS1_16ConvProblemShapeILNS1_8OperatorE0ELi3EEENS1_10collective14CollectiveConvINS1_47MainloopSm100TmaUmmaWarpSpecializedImplicitGemmILS5_0ELi8ELi3ELi1ELi2EN4cute5tupleIJNSA_1CILi1EEESD_SD_EEEEENSB_IJNSC_ILi64EEENSC_ILi128EEENSB_IJNSC_ILi32EEEEEEEEENS_10tfloat32_tESL_NSA_8TiledMMAINSA_8MMA_AtomIJNSA_17SM100_MMA_TF32_SSISL_SL_fLi64ELi128ELNSA_4UMMA5MajorE0ELSQ_0ELNSP_7ScaleInE0ELSR_0EEEEEENSA_6LayoutISE_NSB_IJNSC_ILi0EEESV_SV_EEEEENSB_IJNSA_10UnderscoreESY_SY_EEEEENS7_6detail27Sm100ImplicitGemmTileTraitsINSA_20SM90_TMA_LOAD_IM2COLENSA_14ComposedLayoutINSA_7SwizzleILi3ELi4ELi3EEENSA_18smem_ptr_flag_bitsILi32EEENSU_INSB_IJNSC_ILi8EEESI_EEENSB_IJSI_SD_EEEEEEEvEENS12_INSA_13SM90_TMA_LOADES1D_vEEEENS_8epilogue10collective18CollectiveEpilogueINS1I_23Sm100TmaWarpSpecializedILi4ELi2ELi16ELb1ELb0EEEJSK_NSB_IJNSU_ISG_SD_EENSU_ISI_SD_EEEEESL_NSB_IJNSB_IJllllEEESD_SV_EEESL_S1R_NS1I_6fusion15FusionCallbacksIS1M_NS1S_17LinearCombinationISL_fSL_fLNS_15FloatRoundStyleE2EEESK_S1P_JEEENSA_5SM1004TMEM4LOAD26SM100_TMEM_LOAD_16dp128b8xES13_S1D_NSA_17SM75_U32x4_LDSM_NENSA_21SM90_TMA_STORE_IM2COLES1D_NSA_17SM90_U32x4_STSM_NENSA_39AutoVectorizingCopyWithAssumedAlignmentILi128EEEEEEvvEEEEvNT_6ParamsE)
	.align		4
        /*000c*/ 	.word	index@(__assertfail)
	.align		4
        /*0010*/ 	.word	0x00000000
	.align		4
        /*0014*/ 	.word	0xfffffffe
	.align		4
        /*0018*/ 	.word	0x00000000
	.align		4
        /*001c*/ 	.word	0xfffffffd
	.align		4
        /*0020*/ 	.word	0x00000000
	.align		4
        /*0024*/ 	.word	0xfffffffc


//--------------------- .nv.constant4             --------------------------
	.section	.nv.constant4,"a",@progbits
	.align	8
	.align		8
.nv.constant4:
        /*0000*/ 	.dword	__assertfail
	.align		8
        /*0008*/ 	.dword	__unnamed_1
	.align		8
        /*0010*/ 	.dword	__unnamed_2
	.align		8
        /*0018*/ 	.dword	_ZN39_INTERNAL_cf80691b_4_k_cu_de102d5e_36984cuda3std3__45__cpo5beginE
	.align		8
        /*0020*/ 	.dword	_ZN39_INTERNAL_cf80691b_4_k_cu_de102d5e_36984cuda3std3__45__cpo3endE
	.align		8
        /*0028*/ 	.dword	_ZN39_INTERNAL_cf80691b_4_k_cu_de102d5e_36984cuda3std3__45__cpo6cbeginE
	.align		8
        /*0030*/ 	.dword	_ZN39_INTERNAL_cf80691b_4_k_cu_de102d5e_36984cuda3std3__45__cpo4cendE
	.align		8
        /*0038*/ 	.dword	_ZN39_INTERNAL_cf80691b_4_k_cu_de102d5e_36984cuda3std3__441_GLOBAL__N__cf80691b_4_k_cu_de102d5e_36986ignoreE
	.align		8
        /*0040*/ 	.dword	_ZN39_INTERNAL_cf80691b_4_k_cu_de102d5e_36984cuda3std3__419piecewise_constructE
	.align		8
        /*0048*/ 	.dword	_ZN39_INTERNAL_cf80691b_4_k_cu_de102d5e_36984cuda3std3__48in_placeE
	.align		8
        /*0050*/ 	.dword	_ZN39_INTERNAL_cf80691b_4_k_cu_de102d5e_36984cuda3std6ranges3__45__cpo4swapE
	.align		8
        /*0058*/ 	.dword	_ZN39_INTERNAL_cf80691b_4_k_cu_de102d5e_36984cuda3std6ranges3__45__cpo9iter_moveE
	.align		8
        /*0060*/ 	.dword	_ZN39_INTERNAL_cf80691b_4_k_cu_de102d5e_36984cute7productE
	.align		8
        /*0068*/ 	.dword	_ZN39_INTERNAL_cf80691b_4_k_cu_de102d5e_36984cute1_E
	.align		8
        /*0070*/ 	.dword	$str$27
	.align		8
        /*0078*/ 	.dword	$str$28
	.align		8
        /*0080*/ 	.dword	$str$29
	.align		8
        /*0088*/ 	.dword	$str$30


//--------------------- .text._ZN7cutlass13device_kernelINS_4conv6kernel13ConvUniversalINS1_16ConvProblemShapeILNS1_8OperatorE0ELi3EEENS1_10collective14CollectiveConvINS1_47MainloopSm100TmaUmmaWarpSpecializedImplicitGemmILS5_0ELi8ELi3ELi1ELi2EN4cute5tupleIJNSA_1CILi1EEESD_SD_EEEEENSB_IJNSC_ILi64EEENSC_ILi128EEENSB_IJNSC_ILi32EEEEEEEEENS_10tfloat32_tESL_NSA_8TiledMMAINSA_8MMA_AtomIJNSA_17SM100_MMA_TF32_SSISL_SL_fLi64ELi128ELNSA_4UMMA5MajorE0ELSQ_0ELNSP_7ScaleInE0ELSR_0EEEEEENSA_6LayoutISE_NSB_IJNSC_ILi0EEESV_SV_EEEEENSB_IJNSA_10UnderscoreESY_SY_EEEEENS7_6detail27Sm100ImplicitGemmTileTraitsINSA_20SM90_TMA_LOAD_IM2COLENSA_14ComposedLayoutINSA_7SwizzleILi3ELi4ELi3EEENSA_18smem_ptr_flag_bitsILi32EEENSU_INSB_IJNSC_ILi8EEESI_EEENSB_IJSI_SD_EEEEEEEvEENS12_INSA_13SM90_TMA_LOADES1D_vEEEENS_8epilogue10collective18CollectiveEpilogueINS1I_23Sm100TmaWarpSpecializedILi4ELi2ELi16ELb1ELb0EEEJSK_NSB_IJNSU_ISG_SD_EENSU_ISI_SD_EEEEESL_NSB_IJNSB_IJllllEEESD_SV_EEESL_S1R_NS1I_6fusion15FusionCallbacksIS1M_NS1S_17LinearCombinationISL_fSL_fLNS_15FloatRoundStyleE2EEESK_S1P_JEEENSA_5SM1004TMEM4LOAD26SM100_TMEM_LOAD_16dp128b8xES13_S1D_NSA_17SM75_U32x4_LDSM_NENSA_21SM90_TMA_STORE_IM2COLES1D_NSA_17SM90_U32x4_STSM_NENSA_39AutoVectorizingCopyWithAssumedAlignmentILi128EEEEEEvvEEEEvNT_6ParamsE --------------------------
	.section	.text._ZN7cutlass13device_kernelINS_4conv6kernel13ConvUniversalINS1_16ConvProblemShapeILNS1_8OperatorE0ELi3EEENS1_10collective14CollectiveConvINS1_47MainloopSm100TmaUmmaWarpSpecializedImplicitGemmILS5_0ELi8ELi3ELi1ELi2EN4cute5tupleIJNSA_1CILi1EEESD_SD_EEEEENSB_IJNSC_ILi64EEENSC_ILi128EEENSB_IJNSC_ILi32EEEEEEEEENS_10tfloat32_tESL_NSA_8TiledMMAINSA_8MMA_AtomIJNSA_17SM100_MMA_TF32_SSISL_SL_fLi64ELi128ELNSA_4UMMA5MajorE0ELSQ_0ELNSP_7ScaleInE0ELSR_0EEEEEENSA_6LayoutISE_NSB_IJNSC_ILi0EEESV_SV_EEEEENSB_IJNSA_10UnderscoreESY_SY_EEEEENS7_6detail27Sm100ImplicitGemmTileTraitsINSA_20SM90_TMA_LOAD_IM2COLENSA_14ComposedLayoutINSA_7SwizzleILi3ELi4ELi3EEENSA_18smem_ptr_flag_bitsILi32EEENSU_INSB_IJNSC_ILi8EEESI_EEENSB_IJSI_SD_EEEEEEEvEENS12_INSA_13SM90_TMA_LOADES1D_vEEEENS_8epilogue10collective18CollectiveEpilogueINS1I_23Sm100TmaWarpSpecializedILi4ELi2ELi16ELb1ELb0EEEJSK_NSB_IJNSU_ISG_SD_EENSU_ISI_SD_EEEEESL_NSB_IJNSB_IJllllEEESD_SV_EEESL_S1R_NS1I_6fusion15FusionCallbacksIS1M_NS1S_17LinearCombinationISL_fSL_fLNS_15FloatRoundStyleE2EEESK_S1P_JEEENSA_5SM1004TMEM4LOAD26SM100_TMEM_LOAD_16dp128b8xES13_S1D_NSA_17SM75_U32x4_LDSM_NENSA_21SM90_TMA_STORE_IM2COLES1D_NSA_17SM90_U32x4_STSM_NENSA_39AutoVectorizingCopyWithAssumedAlignmentILi128EEEEEEvvEEEEvNT_6ParamsE,"ax",@progbits
	.align	128
.text._ZN7cutlass13device_kernelINS_4conv6kernel13ConvUniversalINS1_16ConvProblemShapeILNS1_8OperatorE0ELi3EEENS1_10collective14CollectiveConvINS1_47MainloopSm100TmaUmmaWarpSpecializedImplicitGemmILS5_0ELi8ELi3ELi1ELi2EN4cute5tupleIJNSA_1CILi1EEESD_SD_EEEEENSB_IJNSC_ILi64EEENSC_ILi128EEENSB_IJNSC_ILi32EEEEEEEEENS_10tfloat32_tESL_NSA_8TiledMMAINSA_8MMA_AtomIJNSA_17SM100_MMA_TF32_SSISL_SL_fLi64ELi128ELNSA_4UMMA5MajorE0ELSQ_0ELNSP_7ScaleInE0ELSR_0EEEEEENSA_6LayoutISE_NSB_IJNSC_ILi0EEESV_SV_EEEEENSB_IJNSA_10UnderscoreESY_SY_EEEEENS7_6detail27Sm100ImplicitGemmTileTraitsINSA_20SM90_TMA_LOAD_IM2COLENSA_14ComposedLayoutINSA_7SwizzleILi3ELi4ELi3EEENSA_18smem_ptr_flag_bitsILi32EEENSU_INSB_IJNSC_ILi8EEESI_EEENSB_IJSI_SD_EEEEEEEvEENS12_INSA_13SM90_TMA_LOADES1D_vEEEENS_8epilogue10collective18CollectiveEpilogueINS1I_23Sm100TmaWarpSpecializedILi4ELi2ELi16ELb1ELb0EEEJSK_NSB_IJNSU_ISG_SD_EENSU_ISI_SD_EEEEESL_NSB_IJNSB_IJllllEEESD_SV_EEESL_S1R_NS1I_6fusion15FusionCallbacksIS1M_NS1S_17LinearCombinationISL_fSL_fLNS_15FloatRoundStyleE2EEESK_S1P_JEEENSA_5SM1004TMEM4LOAD26SM100_TMEM_LOAD_16dp128b8xES13_S1D_NSA_17SM75_U32x4_LDSM_NENSA_21SM90_TMA_STORE_IM2COLES1D_NSA_17SM90_U32x4_STSM_NENSA_39AutoVectorizingCopyWithAssumedAlignmentILi128EEEEEEvvEEEEvNT_6ParamsE:
        .type           _ZN7cutlass13device_kernelINS_4conv6kernel13ConvUniversalINS1_16ConvProblemShapeILNS1_8OperatorE0ELi3EEENS1_10collective14CollectiveConvINS1_47MainloopSm100TmaUmmaWarpSpecializedImplicitGemmILS5_0ELi8ELi3ELi1ELi2EN4cute5tupleIJNSA_1CILi1EEESD_SD_EEEEENSB_IJNSC_ILi64EEENSC_ILi128EEENSB_IJNSC_ILi32EEEEEEEEENS_10tfloat32_tESL_NSA_8TiledMMAINSA_8MMA_AtomIJNSA_17SM100_MMA_TF32_SSISL_SL_fLi64ELi128ELNSA_4UMMA5MajorE0ELSQ_0ELNSP_7ScaleInE0ELSR_0EEEEEENSA_6LayoutISE_NSB_IJNSC_ILi0EEESV_SV_EEEEENSB_IJNSA_10UnderscoreESY_SY_EEEEENS7_6detail27Sm100ImplicitGemmTileTraitsINSA_20SM90_TMA_LOAD_IM2COLENSA_14ComposedLayoutINSA_7SwizzleILi3ELi4ELi3EEENSA_18smem_ptr_flag_bitsILi32EEENSU_INSB_IJNSC_ILi8EEESI_EEENSB_IJSI_SD_EEEEEEEvEENS12_INSA_13SM90_TMA_LOADES1D_vEEEENS_8epilogue10collective18CollectiveEpilogueINS1I_23Sm100TmaWarpSpecializedILi4ELi2ELi16ELb1ELb0EEEJSK_NSB_IJNSU_ISG_SD_EENSU_ISI_SD_EEEEESL_NSB_IJNSB_IJllllEEESD_SV_EEESL_S1R_NS1I_6fusion15FusionCallbacksIS1M_NS1S_17LinearCombinationISL_fSL_fLNS_15FloatRoundStyleE2EEESK_S1P_JEEENSA_5SM1004TMEM4LOAD26SM100_TMEM_LOAD_16dp128b8xES13_S1D_NSA_17SM75_U32x4_LDSM_NENSA_21SM90_TMA_STORE_IM2COLES1D_NSA_17SM90_U32x4_STSM_NENSA_39AutoVectorizingCopyWithAssumedAlignmentILi128EEEEEEvvEEEEvNT_6ParamsE,@function
        .size           _ZN7cutlass13device_kernelINS_4conv6kernel13ConvUniversalINS1_16ConvProblemShapeILNS1_8OperatorE0ELi3EEENS1_10collective14CollectiveConvINS1_47MainloopSm100TmaUmmaWarpSpecializedImplicitGemmILS5_0ELi8ELi3ELi1ELi2EN4cute5tupleIJNSA_1CILi1EEESD_SD_EEEEENSB_IJNSC_ILi64EEENSC_ILi128EEENSB_IJNSC_ILi32EEEEEEEEENS_10tfloat32_tESL_NSA_8TiledMMAINSA_8MMA_AtomIJNSA_17SM100_MMA_TF32_SSISL_SL_fLi64ELi128ELNSA_4UMMA5MajorE0ELSQ_0ELNSP_7ScaleInE0ELSR_0EEEEEENSA_6LayoutISE_NSB_IJNSC_ILi0EEESV_SV_EEEEENSB_IJNSA_10UnderscoreESY_SY_EEEEENS7_6detail27Sm100ImplicitGemmTileTraitsINSA_20SM90_TMA_LOAD_IM2COLENSA_14ComposedLayoutINSA_7SwizzleILi3ELi4ELi3EEENSA_18smem_ptr_flag_bitsILi32EEENSU_INSB_IJNSC_ILi8EEESI_EEENSB_IJSI_SD_EEEEEEEvEENS12_INSA_13SM90_TMA_LOADES1D_vEEEENS_8epilogue10collective18CollectiveEpilogueINS1I_23Sm100TmaWarpSpecializedILi4ELi2ELi16ELb1ELb0EEEJSK_NSB_IJNSU_ISG_SD_EENSU_ISI_SD_EEEEESL_NSB_IJNSB_IJllllEEESD_SV_EEESL_S1R_NS1I_6fusion15FusionCallbacksIS1M_NS1S_17LinearCombinationISL_fSL_fLNS_15FloatRoundStyleE2EEESK_S1P_JEEENSA_5SM1004TMEM4LOAD26SM100_TMEM_LOAD_16dp128b8xES13_S1D_NSA_17SM75_U32x4_LDSM_NENSA_21SM90_TMA_STORE_IM2COLES1D_NSA_17SM90_U32x4_STSM_NENSA_39AutoVectorizingCopyWithAssumedAlignmentILi128EEEEEEvvEEEEvNT_6ParamsE,(.L_x_178 - _ZN7cutlass13device_kernelINS_4conv6kernel13ConvUniversalINS1_16ConvProblemShapeILNS1_8OperatorE0ELi3EEENS1_10collective14CollectiveConvINS1_47MainloopSm100TmaUmmaWarpSpecializedImplicitGemmILS5_0ELi8ELi3ELi1ELi2EN4cute5tupleIJNSA_1CILi1EEESD_SD_EEEEENSB_IJNSC_ILi64EEENSC_ILi128EEENSB_IJNSC_ILi32EEEEEEEEENS_10tfloat32_tESL_NSA_8TiledMMAINSA_8MMA_AtomIJNSA_17SM100_MMA_TF32_SSISL_SL_fLi64ELi128ELNSA_4UMMA5MajorE0ELSQ_0ELNSP_7ScaleInE0ELSR_0EEEEEENSA_6LayoutISE_NSB_IJNSC_ILi0EEESV_SV_EEEEENSB_IJNSA_10UnderscoreESY_SY_EEEEENS7_6detail27Sm100ImplicitGemmTileTraitsINSA_20SM90_TMA_LOAD_IM2COLENSA_14ComposedLayoutINSA_7SwizzleILi3ELi4ELi3EEENSA_18smem_ptr_flag_bitsILi32EEENSU_INSB_IJNSC_ILi8EEESI_EEENSB_IJSI_SD_EEEEEEEvEENS12_INSA_13SM90_TMA_LOADES1D_vEEEENS_8epilogue10collective18CollectiveEpilogueINS1I_23Sm100TmaWarpSpecializedILi4ELi2ELi16ELb1ELb0EEEJSK_NSB_IJNSU_ISG_SD_EENSU_ISI_SD_EEEEESL_NSB_IJNSB_IJllllEEESD_SV_EEESL_S1R_NS1I_6fusion15FusionCallbacksIS1M_NS1S_17LinearCombinationISL_fSL_fLNS_15FloatRoundStyleE2EEESK_S1P_JEEENSA_5SM1004TMEM4LOAD26SM100_TMEM_LOAD_16dp128b8xES13_S1D_NSA_17SM75_U32x4_LDSM_NENSA_21SM90_TMA_STORE_IM2COLES1D_NSA_17SM90_U32x4_STSM_NENSA_39AutoVectorizingCopyWithAssumedAlignmentILi128EEEEEEvvEEEEvNT_6ParamsE)
        .other          _ZN7cutlass13device_kernelINS_4conv6kernel13ConvUniversalINS1_16ConvProblemShapeILNS1_8OperatorE0ELi3EEENS1_10collective14CollectiveConvINS1_47MainloopSm100TmaUmmaWarpSpecializedImplicitGemmILS5_0ELi8ELi3ELi1ELi2EN4cute5tupleIJNSA_1CILi1EEESD_SD_EEEEENSB_IJNSC_ILi64EEENSC_ILi128EEENSB_IJNSC_ILi32EEEEEEEEENS_10tfloat32_tESL_NSA_8TiledMMAINSA_8MMA_AtomIJNSA_17SM100_MMA_TF32_SSISL_SL_fLi64ELi128ELNSA_4UMMA5MajorE0ELSQ_0ELNSP_7ScaleInE0ELSR_0EEEEEENSA_6LayoutISE_NSB_IJNSC_ILi0EEESV_SV_EEEEENSB_IJNSA_10UnderscoreESY_SY_EEEEENS7_6detail27Sm100ImplicitGemmTileTraitsINSA_20SM90_TMA_LOAD_IM2COLENSA_14ComposedLayoutINSA_7SwizzleILi3ELi4ELi3EEENSA_18smem_ptr_flag_bitsILi32EEENSU_INSB_IJNSC_ILi8EEESI_EEENSB_IJSI_SD_EEEEEEEvEENS12_INSA_13SM90_TMA_LOADES1D_vEEEENS_8epilogue10collective18CollectiveEpilogueINS1I_23Sm100TmaWarpSpecializedILi4ELi2ELi16ELb1ELb0EEEJSK_NSB_IJNSU_ISG_SD_EENSU_ISI_SD_EEEEESL_NSB_IJNSB_IJllllEEESD_SV_EEESL_S1R_NS1I_6fusion15FusionCallbacksIS1M_NS1S_17LinearCombinationISL_fSL_fLNS_15FloatRoundStyleE2EEESK_S1P_JEEENSA_5SM1004TMEM4LOAD26SM100_TMEM_LOAD_16dp128b8xES13_S1D_NSA_17SM75_U32x4_LDSM_NENSA_21SM90_TMA_STORE_IM2COLES1D_NSA_17SM90_U32x4_STSM_NENSA_39AutoVectorizingCopyWithAssumedAlignmentILi128EEEEEEvvEEEEvNT_6ParamsE,@"STO_CUDA_ENTRY STV_DEFAULT"
_ZN7cutlass13device_kernelINS_4conv6kernel13ConvUniversalINS1_16ConvProblemShapeILNS1_8OperatorE0ELi3EEENS1_10collective14CollectiveConvINS1_47MainloopSm100TmaUmmaWarpSpecializedImplicitGemmILS5_0ELi8ELi3ELi1ELi2EN4cute5tupleIJNSA_1CILi1EEESD_SD_EEEEENSB_IJNSC_ILi64EEENSC_ILi128EEENSB_IJNSC_ILi32EEEEEEEEENS_10tfloat32_tESL_NSA_8TiledMMAINSA_8MMA_AtomIJNSA_17SM100_MMA_TF32_SSISL_SL_fLi64ELi128ELNSA_4UMMA5MajorE0ELSQ_0ELNSP_7ScaleInE0ELSR_0EEEEEENSA_6LayoutISE_NSB_IJNSC_ILi0EEESV_SV_EEEEENSB_IJNSA_10UnderscoreESY_SY_EEEEENS7_6detail27Sm100ImplicitGemmTileTraitsINSA_20SM90_TMA_LOAD_IM2COLENSA_14ComposedLayoutINSA_7SwizzleILi3ELi4ELi3EEENSA_18smem_ptr_flag_bitsILi32EEENSU_INSB_IJNSC_ILi8EEESI_EEENSB_IJSI_SD_EEEEEEEvEENS12_INSA_13SM90_TMA_LOADES1D_vEEEENS_8epilogue10collective18CollectiveEpilogueINS1I_23Sm100TmaWarpSpecializedILi4ELi2ELi16ELb1ELb0EEEJSK_NSB_IJNSU_ISG_SD_EENSU_ISI_SD_EEEEESL_NSB_IJNSB_IJllllEEESD_SV_EEESL_S1R_NS1I_6fusion15FusionCallbacksIS1M_NS1S_17LinearCombinationISL_fSL_fLNS_15FloatRoundStyleE2EEESK_S1P_JEEENSA_5SM1004TMEM4LOAD26SM100_TMEM_LOAD_16dp128b8xES13_S1D_NSA_17SM75_U32x4_LDSM_NENSA_21SM90_TMA_STORE_IM2COLES1D_NSA_17SM90_U32x4_STSM_NENSA_39AutoVectorizingCopyWithAssumedAlignmentILi128EEEEEEvvEEEEvNT_6ParamsE:
[----:B------:R-:W1:Y:S01]  /*0000*/  LDC R1, c[0x0][0x37c] ;  /* 0x0000df00ff017b82 */ /* 0x000e620000000800 */
[----:B------:R-:W2:Y:S01]  /*0010*/  S2R R62, SR_TID.X ;  /* 0x00000000003e7919 */ /* 0x000ea20000002100 */
[----:B------:R-:W3:Y:S01]  /*0020*/  LDCU.64 UR8, c[0x0][0x990] ;  /* 0x00013200ff0877ac */ /* 0x000ee20008000a00 */
[----:B-1----:R-:W-:Y:S01]  /*0030*/  VIADD R1, R1, 0xfffffff8 ;  /* 0xfffffff801017836 */ /* 0x002fe20000000000 */
[----:B------:R-:W-:Y:S02]  /*0040*/  PRMT R63, RZ, 0x7610, R63 ;  /* 0x00007610ff3f7816 */ /* 0x000fe4000000003f */
[----:B------:R-:W-:Y:S01]  /*0050*/  ELECT P3, URZ, PT ;  /* 0x0000000000ff782f */ /* 0x000fe20003860000 */
[----:B---3--:R-:W-:-:S04]  /*0060*/  UISETP.NE.U32.AND UP0, UPT, UR8, URZ, UPT ;  /* 0x000000ff0800728c */ /* 0x008fc8000bf05070 */
[----:B------:R-:W-:Y:S01]  /*0070*/  UISETP.NE.AND.EX UP0, UPT, UR9, URZ, UPT, UP0 ;  /* 0x000000ff0900728c */ /* 0x000fe2000bf05300 */
[----:B--2---:R-:W-:-:S05]  /*0080*/  SHF.R.U32.HI R64, RZ, 0x5, R62 ;  /* 0x00000005ff407819 */ /* 0x004fca000001163e */
[----:B------:R-:W1:Y:S02]  /*0090*/  SHFL.IDX PT, R0, R64, RZ, 0x1f ;  /* 0x00001fff40007589 */ /* 0x000e6400000e0000 */
[----:B-1----:R-:W-:Y:S01]  /*00a0*/  R2UR UR18, R0 ;  /* 0x00000000001272ca */ /* 0x002fe200000e0000 */
[----:B------:R-:W-:-:S14]  /*00b0*/  BRA.U UP0, `(.L_x_0) ;  /* 0x0000000100307547 */ /* 0x000fdc000b800000 */
[----:B------:R-:W1:Y:S02]  /*00c0*/  LDCU.64 UR4, c[0x0][0x988] ;  /* 0x00013100ff0477ac */ /* 0x000e640008000a00 */
[----:B-1----:R-:W-:-:S04]  /*00d0*/  UISETP.NE.U32.AND UP0, UPT, UR4, URZ, UPT ;  /* 0x000000ff0400728c */ /* 0x002fc8000bf05070 */
[----:B------:R-:W-:-:S09]  /*00e0*/  UISETP.NE.AND.EX UP0, UPT, UR5, URZ, UPT, UP0 ;  /* 0x000000ff0500728c */ /* 0x000fd2000bf05300 */
[----:B------:R-:W-:Y:S05]  /*00f0*/  BRA.U !UP0, `(.L_x_1) ;  /* 0x0000000108147547 */ /* 0x000fea000b800000 */
[----:B------:R-:W1:Y:S01]  /*0100*/  LDC.64 R2, c[0x0][0x988] ;  /* 0x00026200ff027b82 */ /* 0x000e620000000a00 */
[----:B------:R-:W1:Y:S02]  /*0110*/  LDCU.64 UR4, c[0x0][0x358] ;  /* 0x00006b00ff0477ac */ /* 0x000e640008000a00 */
[----:B-1----:R1:W5:Y:S01]  /*0120*/  LDG.E R27, desc[UR4][R2.64] ;  /* 0x00000004021b7981 */ /* 0x002362000c1e1900 */
[----:B------:R-:W-:Y:S01]  /*0130*/  HFMA2 R63, -RZ, RZ, 0, 5.9604644775390625e-08 ;  /* 0x00000001ff3f7431 */ /* 0x000fe200000001ff */
[----:B------:R-:W-:Y:S05]  /*0140*/  BRA `(.L_x_0) ;  /* 0x00000000000c7947 */ /* 0x000fea0003800000 */
.L_x_1:
[----:B------:R-:W1:Y:S01]  /*0150*/  LDCU UR4, c[0x0][0x980] ;  /* 0x00013000ff0477ac */ /* 0x000e620008000800 */
[----:B------:R-:W-:Y:S01]  /*0160*/  HFMA2 R63, -RZ, RZ, 0, 5.9604644775390625e-08 ;  /* 0x00000001ff3f7431 */ /* 0x000fe200000001ff */
[----:B-1----:R-:W-:-:S07]  /*0170*/  MOV R27, UR4 ;  /* 0x00000004001b7c02 */ /* 0x002fce0008000f00 */
.L_x_0:
[----:B------:R-:W2:Y:S02]  /*0180*/  LDCU.64 UR4, c[0x0][0x9b0] ;  /* 0x00013600ff0477ac */ /* 0x000ea40008000a00 */
[----:B--2---:R-:W-:-:S04]  /*0190*/  UISETP.NE.U32.AND UP0, UPT, UR4, URZ, UPT ;  /* 0x000000ff0400728c */ /* 0x004fc8000bf05070 */
[----:B------:R-:W-:-:S09]  /*01a0*/  UISETP.NE.AND.EX UP0, UPT, UR5, URZ, UPT, UP0 ;  /* 0x000000ff0500728c */ /* 0x000fd2000bf05300 */
[----:B------:R-:W-:Y:S05]  /*01b0*/  BRA.U UP0, `(.L_x_2) ;  /* 0x0000000100287547 */ /* 0x000fea000b800000 */
[----:B------:R-:W2:Y:S02]  /*01c0*/  LDCU.64 UR4, c[0x0][0x9a8] ;  /* 0x00013500ff0477ac */ /* 0x000ea40008000a00 */
[----:B--2---:R-:W-:-:S04]  /*01d0*/  UISETP.NE.U32.AND UP0, UPT, UR4, URZ, UPT ;  /* 0x000000ff0400728c */ /* 0x004fc8000bf05070 */
[----:B------:R-:W-:-:S09]  /*01e0*/  UISETP.NE.AND.EX UP0, UPT, UR5, URZ, UPT, UP0 ;  /* 0x000000ff0500728c */ /* 0x000fd2000bf05300 */
[----:B------:R-:W-:Y:S05]  /*01f0*/  BRA.U !UP0, `(.L_x_3) ;  /* 0x0000000108107547 */ /* 0x000fea000b800000 */
[----:B------:R-:W2:Y:S01]  /*0200*/  LDC.64 R24, c[0x0][0x9a8] ;  /* 0x00026a00ff187b82 */ /* 0x000ea20000000a00 */
[----:B------:R-:W2:Y:S02]  /*0210*/  LDCU.64 UR4, c[0x0][0x358] ;  /* 0x00006b00ff0477ac */ /* 0x000ea40008000a00 */
[----:B--2---:R2:W5:Y:S01]  /*0220*/  LDG.E R24, desc[UR4][R24.64] ;  /* 0x0000000418187981 */ /* 0x004562000c1e1900 */
[----:B------:R-:W-:Y:S05]  /*0230*/  BRA `(.L_x_2) ;  /* 0x0000000000087947 */ /* 0x000fea0003800000 */
.L_x_3:
[----:B------:R-:W2:Y:S02]  /*0240*/  LDCU UR4, c[0x0][0x9a0] ;  /* 0x00013400ff0477ac */ /* 0x000ea40008000800 */
[----:B--2---:R-:W-:Y:S02]  /*0250*/  MOV R24, UR4 ;  /* 0x0000000400187c02 */ /* 0x004fe40008000f00 */
.L_x_2:
[----:B------:R-:W-:Y:S01]  /*0260*/  IMAD.U32 R0, RZ, RZ, UR18 ;  /* 0x00000012ff007e24 */ /* 0x000fe2000f8e00ff */
[----:B------:R-:W-:Y:S04]  /*0270*/  BSSY.RECONVERGENT B0, `(.L_x_4) ;  /* 0x000000c000007945 */ /* 0x000fe80003800200 */
[C---:B------:R-:W-:Y:S02]  /*0280*/  ISETP.NE.OR P1, PT, R0.reuse, 0x1, !P3 ;  /* 0x000000010000780c */ /* 0x040fe40005f25670 */
[----:B------:R-:W-:-:S11]  /*0290*/  ISETP.NE.OR P0, PT, R0, 0x3, !P3 ;  /* 0x000000030000780c */ /* 0x000fd60005f05670 */
[----:B------:R-:W-:Y:S05]  /*02a0*/  @P1 BRA `(.L_x_5) ;  /* 0x0000000000201947 */ /* 0x000fea0003800000 */
[----:B------:R-:W3:Y:S02]  /*02b0*/  LDCU.64 UR4, c[0x0][0x348] ;  /* 0x00006900ff0477ac */ /* 0x000ee40008000a00 */
[----:B---3--:R-:W-:Y:S02]  /*02c0*/  UIADD3 UR6, UP1, UPT, UR4, 0x80, URZ ;  /* 0x0000008004067890 */ /* 0x008fe4000ff3e0ff */
[----:B------:R-:W-:Y:S02]  /*02d0*/  UIADD3 UR4, UP0, UPT, UR4, 0x200, URZ ;  /* 0x0000020004047890 */ /* 0x000fe4000ff1e0ff */
[----:B------:R-:W-:Y:S02]  /*02e0*/  UIADD3.X UR7, UPT, UPT, URZ, UR5, URZ, UP1, !UPT ;  /* 0x00000005ff077290 */ /* 0x000fe40008ffe4ff */
[----:B------:R-:W-:-:S07]  /*02f0*/  UIADD3.X UR5, UPT, UPT, URZ, UR5, URZ, UP0, !UPT ;  /* 0x00000005ff057290 */ /* 0x000fce00087fe4ff */
[----:B------:R3:W-:Y:S02]  /*0300*/  UTMACCTL.PF [UR6] ;  /* 0x00000000060079b9 */ /* 0x0007e40008040000 */
[----:B------:R3:W-:Y:S02]  /*0310*/  UTMACCTL.PF [UR4] ;  /* 0x00000000040079b9 */ /* 0x0007e40008040000 */
[----:B---3--:R-:W-:Y:S01]  /*0320*/  NOP ;  /* 0x0000000000007918 */ /* 0x008fe20000000000 */
.L_x_5:
[----:B------:R-:W-:Y:S05]  /*0330*/  BSYNC.RECONVERGENT B0 ;  /* 0x0000000000007941 */ /* 0x000fea0003800200 */
.L_x_4:
[----:B------:R-:W-:Y:S04]  /*0340*/  BSSY.RECONVERGENT B0, `(.L_x_6) ;  /* 0x000000a000007945 */ /* 0x000fe80003800200 */
        /* <DEDUP_REMOVED lines=9> */
.L_x_7:
[----:B------:R-:W-:Y:S05]  /*03e0*/  BSYNC.RECONVERGENT B0 ;  /* 0x0000000000007941 */ /* 0x000fea0003800200 */
.L_x_6:
[----:B------:R-:W3:Y:S01]  /*03f0*/  LDCU.64 UR4, c[0x0][0x988] ;  /* 0x00013100ff0477ac */ /* 0x000ee20008000a00 */
[----:B------:R-:W-:Y:S02]  /*0400*/  UISETP.EQ.U32.AND UP2, UPT, UR8, URZ, UPT ;  /* 0x000000ff0800728c */ /* 0x000fe4000bf42070 */
[----:B------:R-:W-:Y:S02]  /*0410*/  UPLOP3.LUT UP3, UPT, UPT, UPT, UPT, 0x80, 0x8 ;  /* 0x000000000008789c */ /* 0x000fe40003f6f070 */
[----:B---3--:R-:W-:-:S04]  /*0420*/  UISETP.NE.U32.AND UP0, UPT, UR4, URZ, UPT ;  /* 0x000000ff0400728c */ /* 0x008fc8000bf05070 */
[----:B------:R-:W-:-:S04]  /*0430*/  UISETP.NE.AND.EX UP1, UPT, UR5, URZ, UPT, UP0 ;  /* 0x000000ff0500728c */ /* 0x000fc8000bf25300 */
[----:B------:R-:W-:-:S04]  /*0440*/  UISETP.EQ.OR.EX UP4, UPT, UR9, URZ, !UP1, UP2 ;  /* 0x000000ff0900728c */ /* 0x000fc8000cf82720 */
[----:B------:R-:W-:-:S05]  /*0450*/  UP2UR UR63, UPR, URZ, 0x10 ;  /* 0x00000010ff3f7883 */ /* 0x000fca0008000000 */
[----:B------:R-:W-:Y:S07]  /*0460*/  BRA.U !UP4, `(.L_x_8) ;  /* 0x000000010c207547 */ /* 0x000fee000b800000 */
[----:B------:R-:W-:Y:S01]  /*0470*/  UISETP.NE.U32.AND UP2, UPT, UR8, URZ, UPT ;  /* 0x000000ff0800728c */ /* 0x000fe2000bf45070 */
[----:B-----5:R-:W-:Y:S01]  /*0480*/  FSETP.NEU.AND P0, PT, R27, RZ, PT ;  /* 0x000000ff1b00720b */ /* 0x020fe20003f0d000 */
[----:B------:R-:W-:Y:S02]  /*0490*/  USEL UR4, URZ, 0xffffffff, UP1 ;  /* 0xffffffffff047887 */ /* 0x000fe40008800000 */
[----:B------:R-:W-:-:S10]  /*04a0*/  UISETP.NE.AND.EX UP2, UPT, UR9, URZ, UPT, UP2 ;  /* 0x000000ff0900728c */ /* 0x000fd4000bf45320 */
[----:B------:R-:W-:Y:S01]  /*04b0*/  VOTEU.ANY UP0, P0 ;  /* 0x0000000000ff7886 */ /* 0x000fe20000000100 */
[----:B------:R-:W-:-:S04]  /*04c0*/  @!UP2 USEL UR4, URZ, 0xffffffff, UP0 ;  /* 0xffffffffff04a887 */ /* 0x000fc80008000000 */
[----:B------:R-:W-:-:S04]  /*04d0*/  ULOP3.LUT UR4, UR4, 0x1, URZ, 0xc0, !UPT ;  /* 0x0000000104047892 */ /* 0x000fc8000f8ec0ff */
[----:B------:R-:W-:-:S11]  /*04e0*/  UISETP.NE.U32.AND UP3, UPT, UR4, 0x1, UPT ;  /* 0x000000010400788c */ /* 0x000fd6000bf65070 */
.L_x_8:
[----:B-1----:R-:W1:Y:S01]  /*04f0*/  SHFL.IDX PT, R2, R64, RZ, 0x1f ;  /* 0x00001fff40027589 */ /* 0x002e6200000e0000 */
[----:B------:R-:W-:-:S04]  /*0500*/  UISETP.NE.AND UP0, UPT, UR18, 0x2, UPT ;  /* 0x000000021200788c */ /* 0x000fc8000bf05270 */
[----:B------:R-:W-:Y:S01]  /*0510*/  USEL UR55, URZ, 0x1, UP0 ;  /* 0x00000001ff377887 */ /* 0x000fe20008000000 */
[----:B-1----:R-:W-:-:S13]  /*0520*/  ISETP.NE.AND P0, PT, R2, RZ, PT ;  /* 0x000000ff0200720c */ /* 0x002fda0003f05270 */
[----:B------:R-:W-:Y:S05]  /*0530*/  @P0 BRA `(.L_x_9) ;  /* 0x0000000000680947 */ /* 0x000fea0003800000 */
[----:B------:R-:W1:Y:S01]  /*0540*/  S2UR UR4, SR_CgaCtaId ;  /* 0x00000000000479c3 */ /* 0x000e620000008800 */
[----:B------:R-:W-:Y:S01]  /*0550*/  UMOV UR5, 0x400 ;  /* 0x0000040000057882 */ /* 0x000fe20000000000 */
[----:B------:R-:W-:Y:S01]  /*0560*/  UMOV UR6, 0x1 ;  /* 0x0000000100067882 */ /* 0x000fe20000000000 */
[----:B------:R-:W-:Y:S01]  /*0570*/  ELECT P0, URZ, PT ;  /* 0x0000000000ff782f */ /* 0x000fe20003800000 */
[----:B------:R-:W-:-:S04]  /*0580*/  UIADD3 UR6, UPT, UPT, -UR6, 0x100000, URZ ;  /* 0x0010000006067890 */ /* 0x000fc8000fffe1ff */
[----:B------:R-:W-:Y:S02]  /*0590*/  USHF.L.U32 UR7, UR6, 0xb, URZ ;  /* 0x0000000b06077899 */ /* 0x000fe400080006ff */
[----:B------:R-:W-:Y:S02]  /*05a0*/  USHF.L.U32 UR6, UR6, 0x1, URZ ;  /* 0x0000000106067899 */ /* 0x000fe400080006ff */
[----:B-1----:R-:W-:Y:S01]  /*05b0*/  ULEA UR4, UR4, UR5, 0x18 ;  /* 0x0000000504047291 */ /* 0x002fe2000f8ec0ff */
[----:B------:R-:W1:Y:S11]  /*05c0*/  FENCE.VIEW.ASYNC.S ;  /* 0x00000000000073c6 */ /* 0x000e760000000000 */
[----:B-1----:R1:W3:Y:S01]  /*05d0*/  SYNCS.EXCH.64 URZ, [UR4], UR6 ;  /* 0x0000000604ff75b2 */ /* 0x0022e20008000100 */
[----:B------:R1:W4:Y:S01]  /*05e0*/  SYNCS.EXCH.64 URZ, [UR4+0x40], UR6 ;  /* 0x0000400604ff75b2 */ /* 0x0003220008000100 */
[----:B------:R1:W1:Y:S01]  /*05f0*/  SYNCS.EXCH.64 URZ, [UR4+0x8], UR6 ;  /* 0x0000080604ff75b2 */ /* 0x0002620008000100 */
        /* <DEDUP_REMOVED lines=13> */
[----:B------:R-:W-:Y:S01]  /*06d0*/  NOP ;  /* 0x0000000000007918 */ /* 0x000fe20000000000 */
.L_x_9:
[----:B------:R-:W2:Y:S01]  /*06e0*/  SHFL.IDX PT, R2, R64, RZ, 0x1f ;  /* 0x00001fff40027589 */ /* 0x000ea200000e0000 */
[----:B------:R-:W-:Y:S01]  /*06f0*/  NOP ;  /* 0x0000000000007918 */ /* 0x000fe20000000000 */
[----:B--2---:R-:W-:-:S13]  /*0700*/  ISETP.NE.AND P0, PT, R2, 0x1, PT ;  /* 0x000000010200780c */ /* 0x004fda0003f05270 */
[----:B------:R-:W-:Y:S05]  /*0710*/  @P0 BRA `(.L_x_10) ;  /* 0x0000000000580947 */ /* 0x000fea0003800000 */
[----:B-1----:R-:W1:Y:S01]  /*0720*/  S2UR UR4, SR_CgaCtaId ;  /* 0x00000000000479c3 */ /* 0x002e620000008800 */
[----:B------:R-:W-:Y:S01]  /*0730*/  UMOV UR5, 0x400 ;  /* 0x0000040000057882 */ /* 0x000fe20000000000 */
[----:B------:R-:W-:Y:S01]  /*0740*/  UMOV UR8, 0x20 ;  /* 0x0000002000087882 */ /* 0x000fe20000000000 */
[----:B------:R-:W-:Y:S01]  /*0750*/  UMOV UR6, 0x80 ;  /* 0x0000008000067882 */ /* 0x000fe20000000000 */
[----:B------:R-:W-:-:S04]  /*0760*/  UIADD3 UR8, UPT, UPT, -UR8, 0x100000, URZ ;  /* 0x0010000008087890 */ /* 0x000fc8000fffe1ff */
[----:B------:R-:W-:Y:S02]  /*0770*/  USHF.L.U32 UR9, UR8, 0xb, URZ ;  /* 0x0000000b08097899 */ /* 0x000fe400080006ff */
[----:B------:R-:W-:Y:S02]  /*0780*/  USHF.L.U32 UR8, UR8, 0x1, URZ ;  /* 0x0000000108087899 */ /* 0x000fe400080006ff */
[----:B------:R-:W-:-:S04]  /*0790*/  UIADD3 UR6, UPT, UPT, -UR6, 0x100000, URZ ;  /* 0x0010000006067890 */ /* 0x000fc8000fffe1ff */
[----:B------:R-:W-:Y:S02]  /*07a0*/  USHF.L.U32 UR7, UR6, 0xb, URZ ;  /* 0x0000000b06077899 */ /* 0x000fe400080006ff */
[----:B------:R-:W-:Y:S01]  /*07b0*/  USHF.L.U32 UR6, UR6, 0x1, URZ ;  /* 0x0000000106067899 */ /* 0x000fe200080006ff */
[----:B------:R-:W-:Y:S01]  /*07c0*/  ELECT P0, URZ, PT ;  /* 0x0000000000ff782f */ /* 0x000fe20003800000 */
[----:B-1----:R-:W-:Y:S01]  /*07d0*/  ULEA UR4, UR4, UR5, 0x18 ;  /* 0x0000000504047291 */ /* 0x002fe2000f8ec0ff */
[----:B------:R-:W1:Y:S11]  /*07e0*/  FENCE.VIEW.ASYNC.S ;  /* 0x00000000000073c6 */ /* 0x000e760000000000 */
[----:B-1----:R2:W1:Y:S01]  /*07f0*/  SYNCS.EXCH.64 URZ, [UR4+0x80], UR8 ;  /* 0x0000800804ff75b2 */ /* 0x0024620008000100 */
[----:B------:R2:W1:Y:S01]  /*0800*/  SYNCS.EXCH.64 URZ, [UR4+0xa0], UR6 ;  /* 0x0000a00604ff75b2 */ /* 0x0004620008000100 */
[----:B------:R2:W1:Y:S01]  /*0810*/  SYNCS.EXCH.64 URZ, [UR4+0x88], UR8 ;  /* 0x0000880804ff75b2 */ /* 0x0004620008000100 */
[----:B------:R2:W1:Y:S01]  /*0820*/  SYNCS.EXCH.64 URZ, [UR4+0xa8], UR6 ;  /* 0x0000a80604ff75b2 */ /* 0x0004620008000100 */
[----:B------:R2:W1:Y:S01]  /*0830*/  SYNCS.EXCH.64 URZ, [UR4+0x90], UR8 ;  /* 0x0000900804ff75b2 */ /* 0x0004620008000100 */
[----:B------:R2:W1:Y:S01]  /*0840*/  SYNCS.EXCH.64 URZ, [UR4+0xb0], UR6 ;  /* 0x0000b00604ff75b2 */ /* 0x0004620008000100 */
[----:B------:R2:W1:Y:S01]  /*0850*/  SYNCS.EXCH.64 URZ, [UR4+0x98], UR8 ;  /* 0x0000980804ff75b2 */ /* 0x0004620008000100 */
[----:B------:R2:W1:Y:S02]  /*0860*/  SYNCS.EXCH.64 URZ, [UR4+0xb8], UR6 ;  /* 0x0000b80604ff75b2 */ /* 0x0004640008000100 */
[----:B--2---:R-:W-:Y:S01]  /*0870*/  NOP ;  /* 0x0000000000007918 */ /* 0x004fe20000000000 */
.L_x_10:
[----:B------:R-:W2:Y:S01]  /*0880*/  SHFL.IDX PT, R2, R64, RZ, 0x1f ;  /* 0x00001fff40027589 */ /* 0x000ea200000e0000 */
[----:B------:R-:W-:Y:S01]  /*0890*/  NOP ;  /* 0x0000000000007918 */ /* 0x000fe20000000000 */
[----:B--2---:R-:W-:-:S13]  /*08a0*/  ISETP.NE.AND P0, PT, R2, 0x3, PT ;  /* 0x000000030200780c */ /* 0x004fda0003f05270 */
[----:B------:R-:W-:Y:S05]  /*08b0*/  @P0 BRA `(.L_x_11) ;  /* 0x0000000000300947 */ /* 0x000fea0003800000 */
[----:B-1----:R-:W1:Y:S01]  /*08c0*/  S2UR UR6, SR_CgaCtaId ;  /* 0x00000000000679c3 */ /* 0x002e620000008800 */
[----:B------:R-:W-:Y:S01]  /*08d0*/  UMOV UR4, 0x400 ;  /* 0x0000040000047882 */ /* 0x000fe20000000000 */
[----:B------:R-:W-:Y:S01]  /*08e0*/  UMOV UR5, 0x20 ;  /* 0x0000002000057882 */ /* 0x000fe20000000000 */
[----:B------:R-:W-:Y:S01]  /*08f0*/  ELECT P0, URZ, PT ;  /* 0x0000000000ff782f */ /* 0x000fe20003800000 */
[----:B-1----:R-:W-:Y:S02]  /*0900*/  ULEA UR6, UR6, UR4, 0x18 ;  /* 0x0000000406067291 */ /* 0x002fe4000f8ec0ff */
[----:B------:R-:W-:-:S04]  /*0910*/  UIADD3 UR4, UPT, UPT, -UR5, 0x100000, URZ ;  /* 0x0010000005047890 */ /* 0x000fc8000fffe1ff */
[----:B------:R-:W-:Y:S02]  /*0920*/  USHF.L.U32 UR5, UR4, 0xb, URZ ;  /* 0x0000000b04057899 */ /* 0x000fe400080006ff */
[----:B------:R-:W-:Y:S01]  /*0930*/  USHF.L.U32 UR4, UR4, 0x1, URZ ;  /* 0x0000000104047899 */ /* 0x000fe200080006ff */
[----:B------:R-:W1:Y:S11]  /*0940*/  FENCE.VIEW.ASYNC.S ;  /* 0x00000000000073c6 */ /* 0x000e760000000000 */
[----:B-1----:R2:W1:Y:S01]  /*0950*/  SYNCS.EXCH.64 URZ, [UR6+0xc0], UR4 ;  /* 0x0000c00406ff75b2 */ /* 0x0024620008000100 */
[----:B------:R2:W1:Y:S02]  /*0960*/  SYNCS.EXCH.64 URZ, [UR6+0xc8], UR4 ;  /* 0x0000c80406ff75b2 */ /* 0x0004640008000100 */
[----:B--2---:R-:W-:Y:S01]  /*0970*/  NOP ;  /* 0x0000000000007918 */ /* 0x004fe20000000000 */
.L_x_11:
[----:B------:R-:W2:Y:S01]  /*0980*/  SHFL.IDX PT, R2, R64, RZ, 0x1f ;  /* 0x00001fff40027589 */ /* 0x000ea200000e0000 */
[----:B------:R-:W-:Y:S01]  /*0990*/  NOP ;  /* 0x0000000000007918 */ /* 0x000fe20000000000 */
[----:B--2---:R-:W-:-:S13]  /*09a0*/  ISETP.NE.AND P0, PT, R2, 0x4, PT ;  /* 0x000000040200780c */ /* 0x004fda0003f05270 */
[----:B------:R-:W-:Y:S05]  /*09b0*/  @P0 BRA `(.L_x_12) ;  /* 0x0000000000440947 */ /* 0x000fea0003800000 */
[----:B-1----:R-:W1:Y:S01]  /*09c0*/  S2UR UR6, SR_CgaCtaId ;  /* 0x00000000000679c3 */ /* 0x002e620000008800 */
[----:B------:R-:W-:Y:S01]  /*09d0*/  UMOV UR4, 0x100 ;  /* 0x0000010000047882 */ /* 0x000fe20000000000 */
[----:B------:R-:W-:Y:S01]  /*09e0*/  UMOV UR5, 0x400 ;  /* 0x0000040000057882 */ /* 0x000fe20000000000 */
[----:B------:R-:W-:Y:S01]  /*09f0*/  USEL UR4, UR4, 0xe0, UP3 ;  /* 0x000000e004047887 */ /* 0x000fe20009800000 */
[----:B------:R-:W-:Y:S01]  /*0a00*/  UMOV UR8, 0x1 ;  /* 0x0000000100087882 */ /* 0x000fe20000000000 */
[----:B------:R-:W-:Y:S01]  /*0a10*/  ELECT P0, URZ, PT ;  /* 0x0000000000ff782f */ /* 0x000fe20003800000 */
[----:B------:R-:W-:-:S04]  /*0a20*/  UIADD3 UR8, UPT, UPT, -UR8, 0x100000, URZ ;  /* 0x0010000008087890 */ /* 0x000fc8000fffe1ff */
[----:B------:R-:W-:Y:S02]  /*0a30*/  USHF.L.U32 UR9, UR8, 0xb, URZ ;  /* 0x0000000b08097899 */ /* 0x000fe400080006ff */
[----:B------:R-:W-:Y:S02]  /*0a40*/  USHF.L.U32 UR8, UR8, 0x1, URZ ;  /* 0x0000000108087899 */ /* 0x000fe400080006ff */
[----:B-1----:R-:W-:Y:S02]  /*0a50*/  ULEA UR6, UR6, UR5, 0x18 ;  /* 0x0000000506067291 */ /* 0x002fe4000f8ec0ff */
[----:B------:R-:W-:-:S04]  /*0a60*/  UIADD3 UR4, UPT, UPT, -UR4, 0x100000, URZ ;  /* 0x0010000004047890 */ /* 0x000fc8000fffe1ff */
[----:B------:R-:W-:Y:S02]  /*0a70*/  USHF.L.U32 UR5, UR4, 0xb, URZ ;  /* 0x0000000b04057899 */ /* 0x000fe400080006ff */
[----:B------:R-:W-:Y:S01]  /*0a80*/  USHF.L.U32 UR4, UR4, 0x1, URZ ;  /* 0x0000000104047899 */ /* 0x000fe200080006ff */
[----:B------:R-:W1:Y:S03]  /*0a90*/  FENCE.VIEW.ASYNC.S ;  /* 0x00000000000073c6 */ /* 0x000e660000000000 */
[----:B-1----:R2:W1:Y:S08]  /*0aa0*/  SYNCS.EXCH.64 URZ, [UR6+0xd0], UR8 ;  /* 0x0000d00806ff75b2 */ /* 0x0024700008000100 */
[----:B------:R2:W1:Y:S02]  /*0ab0*/  SYNCS.EXCH.64 URZ, [UR6+0xd8], UR4 ;  /* 0x0000d80406ff75b2 */ /* 0x0004640008000100 */
[----:B--2---:R-:W-:Y:S01]  /*0ac0*/  NOP ;  /* 0x0000000000007918 */ /* 0x004fe20000000000 */
.L_x_12:
[----:B------:R-:W2:Y:S01]  /*0ad0*/  SHFL.IDX PT, R2, R64, RZ, 0x1f ;  /* 0x00001fff40027589 */ /* 0x000ea200000e0000 */
[----:B------:R-:W1:Y:S01]  /*0ae0*/  S2UR UR51, SR_CTAID.X ;  /* 0x00000000003379c3 */ /* 0x000e620000002500 */
[----:B------:R-:W-:-:S07]  /*0af0*/  NOP ;  /* 0x0000000000007918 */ /* 0x000fce0000000000 */
[----:B------:R-:W1:Y:S01]  /*0b00*/  S2UR UR21, SR_CTAID.Y ;  /* 0x00000000001579c3 */ /* 0x000e620000002600 */
[----:B--2---:R-:W-:-:S13]  /*0b10*/  ISETP.NE.AND P0, PT, R2, 0x5, PT ;  /* 0x000000050200780c */ /* 0x004fda0003f05270 */
[----:B-1----:R-:W-:Y:S05]  /*0b20*/  @P0 BRA `(.L_x_13) ;  /* 0x0000000000480947 */ /* 0x002fea0003800000 */
[----:B------:R-:W1:Y:S01]  /*0b30*/  S2UR UR4, SR_CgaCtaId ;  /* 0x00000000000479c3 */ /* 0x000e620000008800 */
        /* <DEDUP_REMOVED lines=12> */
[----:B-1----:R1:W2:Y:S01]  /*0c00*/  SYNCS.EXCH.64 URZ, [UR4+0xe0], UR8 ;  /* 0x0000e00804ff75b2 */ /* 0x0022a20008000100 */
[----:B------:R1:W1:Y:S01]  /*0c10*/  SYNCS.EXCH.64 URZ, [UR4+0xf0], UR6 ;  /* 0x0000f00604ff75b2 */ /* 0x0002620008000100 */
[----:B------:R1:W1:Y:S01]  /*0c20*/  SYNCS.EXCH.64 URZ, [UR4+0xe8], UR8 ;  /* 0x0000e80804ff75b2 */ /* 0x0002620008000100 */
[----:B------:R1:W1:Y:S01]  /*0c30*/  SYNCS.EXCH.64 URZ, [UR4+0xf8], UR6 ;  /* 0x0000f80604ff75b2 */ /* 0x0002620008000100 */
[----:B------:R-:W-:Y:S01]  /*0c40*/  NOP ;  /* 0x0000000000007918 */ /* 0x000fe20000000000 */
.L_x_13:
[----:B------:R-:W-:-:S05]  /*0c50*/  CS2R.32 R57, SR_CgaSize ;  /* 0x0000000000397805 */ /* 0x000fca0000008a00 */
[----:B------:R-:W-:-:S05]  /*0c60*/  IMAD R57, R57, -0xa0, RZ ;  /* 0xffffff6039397824 */ /* 0x000fca00078e02ff */
[----:B------:R-:W-:-:S14]  /*0c70*/  R2UR UR5, R57 ;  /* 0x00000000390572ca */ /* 0x000fdc00000e0000 */
[----:B------:R-:W3:Y:S01]  /*0c80*/  LDCU UR5, c[0x0][UR5+0x2b0] ;  /* 0x00005600050577ac */ /* 0x000ee20008000800 */
[----:B------:R-:W-:Y:S02]  /*0c90*/  I2FP.F32.U32 R57, UR51 ;  /* 0x0000003300397c45 */ /* 0x000fe40008201000 */
[----:B------:R-:W-:-:S05]  /*0ca0*/  CS2R.32 R3, SR_CgaSize ;  /* 0x0000000000037805 */ /* 0x000fca0000008a00 */
[----:B------:R-:W-:-:S06]  /*0cb0*/  IMAD R3, R3, -0xa0, RZ ;  /* 0xffffff6003037824 */ /* 0x000fcc00078e02ff */
[----:B------:R-:W4:Y:S01]  /*0cc0*/  LDC R3, c[0x0][R3+0x2a0] ;  /* 0x0000a80003037b82 */ /* 0x000f220000000800 */
[----:B------:R-:W-:Y:S02]  /*0cd0*/  I2FP.F32.U32 R56, UR21 ;  /* 0x0000001500387c45 */ /* 0x000fe40008201000 */
[----:B------:R-:W-:-:S05]  /*0ce0*/  CS2R.32 R2, SR_CgaSize ;  /* 0x0000000000027805 */ /* 0x000fca0000008a00 */
[----:B------:R-:W-:-:S05]  /*0cf0*/  IMAD R2, R2, -0xa0, RZ ;  /* 0xffffff6002027824 */ /* 0x000fca00078e02ff */
[----:B-1----:R-:W-:-:S14]  /*0d00*/  R2UR UR4, R2 ;  /* 0x00000000020472ca */ /* 0x002fdc00000e0000 */
[----:B------:R-:W1:Y:S01]  /*0d10*/  LDCU UR4, c[0x0][UR4+0x2b4] ;  /* 0x00005680040477ac */ /* 0x000e620008000800 */
[----:B------:R-:W-:Y:S01]  /*0d20*/  NOP ;  /* 0x0000000000007918 */ /* 0x000fe20000000000 */
[----:B------:R-:W2:Y:S01]  /*0d30*/  LDCU UR19, c[0x0][0xc24] ;  /* 0x00018480ff1377ac */ /* 0x000ea20008000800 */
[----:B------:R-:W-:-:S05]  /*0d40*/  CS2R.32 R2, SR_CgaSize ;  /* 0x0000000000027805 */ /* 0x000fca0000008a00 */
[----:B------:R-:W-:-:S06]  /*0d50*/  IMAD R2, R2, -0xa0, RZ ;  /* 0xffffff6002027824 */ /* 0x000fcc00078e02ff */
[----:B------:R-:W4:Y:S01]  /*0d60*/  LDC R2, c[0x0][R2+0x2a4] ;  /* 0x0000a90002027b82 */ /* 0x000f220000000800 */
[----:B---3--:R-:W-:-:S07]  /*0d70*/  FMUL R57, R57, UR5 ;  /* 0x0000000539397c20 */ /* 0x008fce0008400000 */
[----:B------:R-:W3:Y:S01]  /*0d80*/  S2UR UR52, SR_CTAID.Z ;  /* 0x00000000003479c3 */ /* 0x000ee20000002700 */
[----:B-1----:R-:W-:Y:S01]  /*0d90*/  FMUL R56, R56, UR4 ;  /* 0x0000000438387c20 */ /* 0x002fe20008400000 */
[----:B------:R-:W1:Y:S01]  /*0da0*/  F2I.U32.TRUNC.NTZ R57, R57 ;  /* 0x0000003900397305 */ /* 0x000e62000020f000 */
[----:B--2---:R-:W-:-:S07]  /*0db0*/  UISETP.GE.AND UP0, UPT, UR19, 0x1, UPT ;  /* 0x000000011300788c */ /* 0x004fce000bf06270 */
[----:B------:R-:W2:Y:S01]  /*0dc0*/  F2I.U32.TRUNC.NTZ R56, R56 ;  /* 0x0000003800387305 */ /* 0x000ea2000020f000 */
[----:B-1----:R-:W-:-:S05]  /*0dd0*/  IADD3 R57, PT, PT, -R57, RZ, RZ ;  /* 0x000000ff39397210 */ /* 0x002fca0007ffe1ff */
[----:B----4-:R-:W-:Y:S01]  /*0de0*/  IMAD R57, R3, R57, UR51 ;  /* 0x0000003303397e24 */ /* 0x010fe2000f8e0239 */
[----:B--2---:R-:W-:-:S05]  /*0df0*/  IADD3 R56, PT, PT, -R56, RZ, RZ ;  /* 0x000000ff38387210 */ /* 0x004fca0007ffe1ff */
[----:B------:R-:W-:Y:S01]  /*0e00*/  IMAD R56, R2, R56, UR21 ;  /* 0x0000001502387e24 */ /* 0x000fe2000f8e0238 */
[----:B------:R-:W-:Y:S06]  /*0e10*/  BAR.SYNC.DEFER_BLOCKING 0x0 ;  /* 0x0000000000007b1d */ /* 0x000fec0000010000 */
[----:B---3--:R-:W-:Y:S05]  /*0e20*/  BRA.U !UP0, `(.L_x_14) ;  /* 0x0000000108d47547 */ /* 0x008fea000b800000 */
[----:B------:R-:W1:Y:S01]  /*0e30*/  LDCU.128 UR24, c[0x0][0xc10] ;  /* 0x00018200ff1877ac */ /* 0x000e620008000c00 */
[----:B------:R-:W2:Y:S01]  /*0e40*/  LDCU UR6, c[0x0][0x370] ;  /* 0x00006e00ff0677ac */ /* 0x000ea20008000800 */
[----:B------:R-:W3:Y:S01]  /*0e50*/  LDCU UR4, c[0x0][0x374] ;  /* 0x00006e80ff0477ac */ /* 0x000ee20008000800 */
[----:B------:R-:W4:Y:S01]  /*0e60*/  LDCU UR20, c[0x0][0xc0c] ;  /* 0x00018180ff1477ac */ /* 0x000f220008000800 */
[----:B------:R-:W4:Y:S01]  /*0e70*/  LDCU UR5, c[0x0][0xc20] ;  /* 0x00018400ff0577ac */ /* 0x000f220008000800 */
[----:B------:R-:W4:Y:S01]  /*0e80*/  LDCU.64 UR16, c[0x0][0xc28] ;  /* 0x00018500ff1077ac */ /* 0x000f220008000a00 */
[----:B-1----:R-:W-:Y:S02]  /*0e90*/  UISETP.NE.AND UP0, UPT, UR26, 0x1, UPT ;  /* 0x000000011a00788c */ /* 0x002fe4000bf05270 */
[----:B---3--:R-:W-:Y:S02]  /*0ea0*/  UIMAD.WIDE.U32 UR8, UR4, UR27, URZ ;  /* 0x0000001b040872a5 */ /* 0x008fe4000f8e00ff */
[----:B--2---:R-:W-:-:S02]  /*0eb0*/  UIMAD.WIDE.U32 UR10, UR6, UR24, URZ ;  /* 0x00000018060a72a5 */ /* 0x004fc4000f8e00ff */
[----:B----4-:R-:W-:Y:S02]  /*0ec0*/  UISETP.NE.AND UP2, UPT, UR20, 0x1, UPT ;  /* 0x000000011400788c */ /* 0x010fe4000bf45270 */
[----:B------:R-:W-:Y:S01]  /*0ed0*/  UISETP.NE.AND UP4, UPT, UR19, 0x1, UPT ;  /* 0x000000011300788c */ /* 0x000fe2000bf85270 */
[----:B------:R-:W-:Y:S02]  /*0ee0*/  UMOV UR8, UR9 ;  /* 0x0000000900087c82 */ /* 0x000fe40008000000 */
[----:B------:R-:W-:Y:S01]  /*0ef0*/  UMOV UR10, UR11 ;  /* 0x0000000b000a7c82 */ /* 0x000fe20008000000 */
[----:B------:R-:W-:Y:S02]  /*0f00*/  @UP0 USHF.R.U32.HI UR4, URZ, UR5, UR8 ;  /* 0x00000005ff040299 */ /* 0x000fe40008011608 */
[----:B------:R-:W-:Y:S02]  /*0f10*/  UIMAD.WIDE.U32 UR12, UR21, UR27, URZ ;  /* 0x0000001b150c72a5 */ /* 0x000fe4000f8e00ff */
[----:B------:R-:W-:-:S02]  /*0f20*/  UIMAD.WIDE.U32 UR8, UR4, UR16, URZ ;  /* 0x00000010040872a5 */ /* 0x000fc4000f8e00ff */
[----:B------:R-:W-:Y:S02]  /*0f30*/  @UP2 USHF.R.U32.HI UR6, URZ, UR25, UR10 ;  /* 0x00000019ff062299 */ /* 0x000fe4000801160a */
[----:B------:R-:W-:Y:S02]  /*0f40*/  UIMAD.WIDE.U32 UR14, UR51, UR24, URZ ;  /* 0x00000018330e72a5 */ /* 0x000fe4000f8e00ff */
[----:B------:R-:W-:Y:S01]  /*0f50*/  UIMAD.WIDE.U32 UR10, UR6, UR16, URZ ;  /* 0x00000010060a72a5 */ /* 0x000fe2000f8e00ff */
[----:B------:R-:W-:Y:S01]  /*0f60*/  UMOV UR12, UR13 ;  /* 0x0000000d000c7c82 */ /* 0x000fe20008000000 */
[----:B------:R-:W-:Y:S01]  /*0f70*/  UMOV UR8, UR9 ;  /* 0x0000000900087c82 */ /* 0x000fe20008000000 */
[----:B------:R-:W-:Y:S02]  /*0f80*/  USHF.R.U32.HI UR12, URZ, UR5, UR12 ;  /* 0x00000005ff0c7299 */ /* 0x000fe4000801160c */
[----:B------:R-:W-:Y:S01]  /*0f90*/  @UP4 USHF.R.U32.HI UR4, URZ, UR17, UR8 ;  /* 0x00000011ff044299 */ /* 0x000fe20008011608 */
[----:B------:R-:W-:Y:S01]  /*0fa0*/  UMOV UR14, UR15 ;  /* 0x0000000f000e7c82 */ /* 0x000fe20008000000 */
[----:B------:R-:W-:Y:S01]  /*0fb0*/  UMOV UR10, UR11 ;  /* 0x0000000b000a7c82 */ /* 0x000fe20008000000 */
[----:B------:R-:W-:-:S02]  /*0fc0*/  USHF.R.U32.HI UR14, URZ, UR25, UR14 ;  /* 0x00000019ff0e7299 */ /* 0x000fc4000801160e */
[----:B------:R-:W-:Y:S02]  /*0fd0*/  USEL UR5, UR21, UR12, !UP0 ;  /* 0x0000000c15057287 */ /* 0x000fe4000c000000 */
[----:B------:R-:W-:Y:S02]  /*0fe0*/  @UP4 USHF.R.U32.HI UR6, URZ, UR17, UR10 ;  /* 0x00000011ff064299 */ /* 0x000fe4000801160a */
[----:B------:R-:W-:Y:S02]  /*0ff0*/  UIMAD UR7, UR4, UR19, URZ ;  /* 0x00000013040772a4 */ /* 0x000fe4000f8e02ff */
[----:B------:R-:W-:Y:S02]  /*1000*/  USEL UR4, UR51, UR14, !UP2 ;  /* 0x0000000e33047287 */ /* 0x000fe4000d000000 */
[----:B------:R-:W-:Y:S02]  /*1010*/  UIMAD UR10, UR6, UR19, URZ ;  /* 0x00000013060a72a4 */ /* 0x000fe4000f8e02ff */
[----:B------:R-:W-:-:S02]  /*1020*/  UISETP.GE.AND UP0, UPT, UR5, UR7, UPT ;  /* 0x000000070500728c */ /* 0x000fc4000bf06270 */
[----:B------:R-:W-:Y:S02]  /*1030*/  UIMAD.WIDE.U32 UR8, UR5, UR16, URZ ;  /* 0x00000010050872a5 */ /* 0x000fe4000f8e00ff */
[----:B------:R-:W-:Y:S02]  /*1040*/  UISETP.GE.OR UP0, UPT, UR4, UR10, UP0 ;  /* 0x0000000a0400728c */ /* 0x000fe40008706670 */
[----:B------:R-:W-:Y:S02]  /*1050*/  UIMAD.WIDE.U32 UR10, UR4, UR16, URZ ;  /* 0x00000010040a72a5 */ /* 0x000fe4000f8e00ff */
[----:B------:R-:W-:Y:S01]  /*1060*/  UIADD3 UR10, UPT, UPT, -UR4, URZ, URZ ;  /* 0x000000ff040a7290 */ /* 0x000fe2000fffe1ff */
[----:B------:R-:W-:Y:S01]  /*1070*/  UMOV UR8, UR9 ;  /* 0x0000000900087c82 */ /* 0x000fe20008000000 */
[----:B------:R-:W-:Y:S02]  /*1080*/  UIADD3 UR9, UPT, UPT, -UR5, URZ, URZ ;  /* 0x000000ff05097290 */ /* 0x000fe4000fffe1ff */
[----:B------:R-:W-:-:S03]  /*1090*/  USHF.R.U32.HI UR8, URZ, UR17, UR8 ;  /* 0x00000011ff087299 */ /* 0x000fc60008011608 */
[----:B------:R-:W-:Y:S01]  /*10a0*/  @!UP0 UMOV UR7, UR11 ;  /* 0x0000000b00078c82 */ /* 0x000fe20008000000 */
[----:B------:R-:W-:Y:S02]  /*10b0*/  UIMAD UR21, UR26, UR9, UR21 ;  /* 0x000000091a1572a4 */ /* 0x000fe4000f8e0215 */
[----:B------:R-:W-:Y:S02]  /*10c0*/  USEL UR8, UR5, UR8, !UP4 ;  /* 0x0000000805087287 */ /* 0x000fe4000e000000 */
[----:B------:R-:W-:Y:S02]  /*10d0*/  @!UP0 USHF.R.U32.HI UR7, URZ, UR17, UR7 ;  /* 0x00000011ff078299 */ /* 0x000fe40008011607 */
[----:B------:R-:W-:Y:S02]  /*10e0*/  UIADD3 UR9, UPT, UPT, -UR8, URZ, URZ ;  /* 0x000000ff08097290 */ /* 0x000fe4000fffe1ff */
[----:B------:R-:W-:Y:S02]  /*10f0*/  @!UP0 USEL UR7, UR4, UR7, !UP4 ;  /* 0x0000000704078287 */ /* 0x000fe4000e000000 */
[----:B------:R-:W-:-:S02]  /*1100*/  UIMAD UR9, UR19, UR9, UR5 ;  /* 0x00000009130972a4 */ /* 0x000fc4000f8e0205 */
[----:B------:R-:W-:Y:S02]  /*1110*/  @!UP0 UIADD3 UR8, UPT, UPT, UR8, -UR7, URZ ;  /* 0x8000000708088290 */ /* 0x000fe4000fffe0ff */
[----:B------:R-:W-:Y:S02]  /*1120*/  @!UP0 UIMAD UR7, UR9, UR6, UR7 ;  /* 0x00000006090782a4 */ /* 0x000fe4000f8e0207 */
[----:B------:R-:W-:Y:S02]  /*1130*/  @!UP0 UIMAD UR5, UR8, UR19, UR4 ;  /* 0x00000013080582a4 */ /* 0x000fe4000f8e0204 */
[----:B------:R-:W-:Y:S02]  /*1140*/  UIMAD UR6, UR20, UR10, UR51 ;  /* 0x0000000a140672a4 */ /* 0x000fe4000f8e0233 */
[----:B------:R-:W-:Y:S01]  /*1150*/  UIMAD UR21, UR5, UR26, UR21 ;  /* 0x0000001a051572a4 */ /* 0x000fe2000f8e0215 */
[----:B------:R-:W-:Y:S02]  /*1160*/  @!UP0 UMOV UR4, UR7 ;  /* 0x0000000700048c82 */ /* 0x000fe40008000000 */
[----:B------:R-:W-:-:S12]  /*1170*/  UIMAD UR51, UR4, UR20, UR6 ;  /* 0x00000014043372a4 */ /* 0x000fd8000f8e0206 */
.L_x_14:
[----:B------:R-:W1:Y:S02]  /*1180*/  LDCU UR4, c[0x0][0xc30] ;  /* 0x00018600ff0477ac */ /* 0x000e640008000800 */
[----:B-1----:R-:W-:-:S09]  /*1190*/  UISETP.NE.AND UP0, UPT, UR4, 0x1, UPT ;  /* 0x000000010400788c */ /* 0x002fd2000bf05270 */
[----:B------:R-:W-:Y:S05]  /*11a0*/  BRA.U UP0, `(.L_x_15) ;  /* 0x0000000100447547 */ /* 0x000fea000b800000 */
[----:B------:R-:W1:Y:S01]  /*11b0*/  LDCU.128 UR8, c[0x0][0xc10] ;  /* 0x00018200ff0877ac */ /* 0x000e620008000c00 */
[----:B------:R-:W2:Y:S01]  /*11c0*/  LDCU UR12, c[0x0][0xc0c] ;  /* 0x00018180ff0c77ac */ /* 0x000ea20008000800 */
[----:B------:R-:W3:Y:S01]  /*11d0*/  LDCU UR13, c[0x0][0xc20] ;  /* 0x00018400ff0d77ac */ /* 0x000ee20008000800 */
[----:B-1----:R-:W-:Y:S02]  /*11e0*/  UIMAD.WIDE.U32 UR6, UR51, UR8, URZ ;  /* 0x00000008330672a5 */ /* 0x002fe4000f8e00ff */
[----:B------:R-:W-:Y:S02]  /*11f0*/  UIMAD.WIDE.U32 UR4, UR21, UR11, URZ ;  /* 0x0000000b150472a5 */ /* 0x000fe4000f8e00ff */
[----:B--2---:R-:W-:Y:S02]  /*1200*/  UISETP.NE.AND UP2, UPT, UR12, 0x1, UPT ;  /* 0x000000010c00788c */ /* 0x004fe4000bf45270 */
[----:B------:R-:W-:Y:S01]  /*1210*/  UISETP.NE.AND UP0, UPT, UR10, 0x1, UPT ;  /* 0x000000010a00788c */ /* 0x000fe2000bf05270 */
[----:B------:R-:W-:-:S02]  /*1220*/  UMOV UR6, UR7 ;  /* 0x0000000700067c82 */ /* 0x000fc40008000000 */
[----:B------:R-:W-:Y:S01]  /*1230*/  UMOV UR4, UR5 ;  /* 0x0000000500047c82 */ /* 0x000fe20008000000 */
[----:B------:R-:W-:Y:S02]  /*1240*/  USHF.R.U32.HI UR6, URZ, UR9, UR6 ;  /* 0x00000009ff067299 */ /* 0x000fe40008011606 */
[----:B---3--:R-:W-:Y:S02]  /*1250*/  USHF.R.U32.HI UR4, URZ, UR13, UR4 ;  /* 0x0000000dff047299 */ /* 0x008fe40008011604 */
[----:B------:R-:W-:Y:S02]  /*1260*/  USEL UR5, UR51, UR6, !UP2 ;  /* 0x0000000633057287 */ /* 0x000fe4000d000000 */
[----:B------:R-:W-:-:S04]  /*1270*/  USEL UR4, UR21, UR4, !UP0 ;  /* 0x0000000415047287 */ /* 0x000fc8000c000000 */
[----:B------:R-:W-:Y:S02]  /*1280*/  UIADD3 UR6, UPT, UPT, UR5, -UR4, URZ ;  /* 0x8000000405067290 */ /* 0x000fe4000fffe0ff */
[----:B------:R-:W-:Y:S02]  /*1290*/  UIADD3 UR4, UPT, UPT, -UR5, UR4, URZ ;  /* 0x0000000405047290 */ /* 0x000fe4000fffe1ff */
[----:B------:R-:W-:Y:S02]  /*12a0*/  UIMAD UR21, UR6, UR10, UR21 ;  /* 0x0000000a061572a4 */ /* 0x000fe4000f8e0215 */
[----:B------:R-:W-:-:S12]  /*12b0*/  UIMAD UR51, UR4, UR12, UR51 ;  /* 0x0000000c043372a4 */ /* 0x000fd8000f8e0233 */
.L_x_15:
[----:B------:R-:W-:Y:S01]  /*12c0*/  BAR.SYNC.DEFER_BLOCKING 0x0 ;  /* 0x0000000000007b1d */ /* 0x000fe20000010000 */
[----:B------:R-:W-:Y:S01]  /*12d0*/  UISETP.NE.AND UP0, UPT, UR18, 0x2, UPT ;  /* 0x000000021200788c */ /* 0x000fe2000bf05270 */
[----:B------:R-:W-:Y:S02]  /*12e0*/  ISETP.NE.OR P3, PT, R0, 0x2, !P3 ;  /* 0x000000020000780c */ /* 0x000fe40005f65670 */
[----:B------:R-:W-:Y:S02]  /*12f0*/  LOP3.LUT R0, R62, 0x1f, RZ, 0xc0, !PT ;  /* 0x0000001f3e007812 */ /* 0x000fe400078ec0ff */
[----:B------:R-:W1:Y:S04]  /*1300*/  LDCU UR39, c[0x0][0xc24] ;  /* 0x00018480ff2777ac */ /* 0x000e680008000800 */
[----:B------:R-:W-:Y:S05]  /*1310*/  BRA.U UP0, `(.L_x_16) ;  /* 0x0000001900d87547 */ /* 0x000fea000b800000 */
[----:B------:R-:W2:Y:S01]  /*1320*/  LDCU UR5, c[0x0][0x388] ;  /* 0x00007100ff0577ac */ /* 0x000ea20008000800 */
[----:B------:R-:W-:Y:S01]  /*1330*/  PLOP3.LUT P1, PT, PT, PT, UP3, 0x80, 0x8 ;  /* 0x000000000008781c */ /* 0x000fe20003f2f038 */
[----:B------:R-:W-:Y:S01]  /*1340*/  IMAD.MOV.U32 R2, RZ, RZ, RZ ;  /* 0x000000ffff027224 */ /* 0x000fe200078e00ff */
[----:B------:R-:W-:Y:S01]  /*1350*/  ISETP.EQ.OR P2, PT, R0, RZ, P3 ;  /* 0x000000ff0000720c */ /* 0x000fe20001f42670 */
[----:B------:R-:W3:Y:S01]  /*1360*/  LDCU UR8, c[0x0][0x38c] ;  /* 0x00007180ff0877ac */ /* 0x000ee20008000800 */
[----:B------:R-:W-:Y:S01]  /*1370*/  PLOP3.LUT P1, PT, P1, PT, PT, 0x8, 0x80 ;  /* 0x000000000080781c */ /* 0x000fe20000f2e170 */
[----:B------:R-:W4:Y:S01]  /*1380*/  LDCU.64 UR6, c[0x0][0x390] ;  /* 0x00007200ff0677ac */ /* 0x000f220008000a00 */
[----:B------:R-:W1:Y:S01]  /*1390*/  LDCU UR53, c[0x0][0x370] ;  /* 0x00006e00ff3577ac */ /* 0x000e620008000800 */
[----:B------:R-:W1:Y:S01]  /*13a0*/  LDCU.64 UR42, c[0x0][0x348] ;  /* 0x00006900ff2a77ac */ /* 0x000e620008000a00 */
[----:B--2---:R-:W-:Y:S01]  /*13b0*/  UIADD3 UR5, UPT, UPT, UR5, 0x1f, URZ ;  /* 0x0000001f05057890 */ /* 0x004fe2000fffe0ff */
[----:B------:R-:W2:Y:S03]  /*13c0*/  LDCU UR52, c[0x0][0x374] ;  /* 0x00006e80ff3477ac */ /* 0x000ea60008000800 */
[----:B------:R-:W-:Y:S01]  /*13d0*/  USHF.R.S32.HI UR4, URZ, 0x1f, UR5 ;  /* 0x0000001fff047899 */ /* 0x000fe20008011405 */
[----:B------:R-:W-:Y:S01]  /*13e0*/  UMOV UR26, 0x1 ;  /* 0x00000001001a7882 */ /* 0x000fe20000000000 */
[----:B------:R-:W-:-:S02]  /*13f0*/  UMOV UR31, URZ ;  /* 0x000000ff001f7c82 */ /* 0x000fc40008000000 */
[----:B------:R-:W-:Y:S01]  /*1400*/  ULEA.HI UR4, UR4, UR5, URZ, 0x5 ;  /* 0x0000000504047291 */ /* 0x000fe2000f8f28ff */
[----:B------:R-:W-:Y:S01]  /*1410*/  UMOV UR36, URZ ;  /* 0x000000ff00247c82 */ /* 0x000fe20008000000 */
[----:B------:R-:W-:Y:S02]  /*1420*/  UMOV UR38, URZ ;  /* 0x000000ff00267c82 */ /* 0x000fe40008000000 */
[----:B------:R-:W-:-:S04]  /*1430*/  USHF.R.S32.HI UR4, URZ, 0x5, UR4 ;  /* 0x00000005ff047899 */ /* 0x000fc80008011404 */
[----:B---3--:R-:W-:-:S04]  /*1440*/  UIMAD UR4, UR4, UR8, URZ ;  /* 0x00000008040472a4 */ /* 0x008fc8000f8e02ff */
[----:B----4-:R-:W-:-:S04]  /*1450*/  UIMAD UR4, UR4, UR6, URZ ;  /* 0x00000006040472a4 */ /* 0x010fc8000f8e02ff */
[----:B------:R-:W-:-:S04]  /*1460*/  UIMAD UR54, UR4, UR7, URZ ;  /* 0x00000007043672a4 */ /* 0x000fc8000f8e02ff */
[----:B------:R-:W-:Y:S02]  /*1470*/  UISETP.NE.AND UP1, UPT, UR54, URZ, UPT ;  /* 0x000000ff3600728c */ /* 0x000fe4000bf25270 */
[----:B------:R-:W-:-:S04]  /*1480*/  UISETP.LT.U32.AND UP0, UPT, UR54, 0x8, UPT ;  /* 0x000000083600788c */ /* 0x000fc8000bf01070 */
[----:B------:R-:W-:-:S04]  /*1490*/  USEL UR4, UR54, 0x8, UP0 ;  /* 0x0000000836047887 */ /* 0x000fc80008000000 */
[----:B------:R-:W-:Y:S02]  /*14a0*/  UIADD3 UR5, UPT, UPT, UR4, -0x1, URZ ;  /* 0xffffffff04057890 */ /* 0x000fe4000fffe0ff */
[----:B------:R-:W-:Y:S02]  /*14b0*/  @!UP1 UIADD3 UR5, UPT, UPT, UR4, URZ, URZ ;  /* 0x000000ff04059290 */ /* 0x000fe4000fffe0ff */
[----:B------:R-:W-:Y:S02]  /*14c0*/  UIADD3 UR50, UPT, UPT, UR54, -UR4, URZ ;  /* 0x8000000436327290 */ /* 0x000fe4000fffe0ff */
[----:B-12---:R-:W-:-:S12]  /*14d0*/  UIADD3 UR55, UPT, UPT, UR5, 0x1, URZ ;  /* 0x0000000105377890 */ /* 0x006fd8000fffe0ff */
.L_x_32:
[----:B------:R-:W1:Y:S01]  /*14e0*/  S2UR UR30, SR_CgaCtaId ;  /* 0x00000000001e79c3 */ /* 0x000e620000008800 */
[----:B------:R-:W-:Y:S01]  /*14f0*/  UMOV UR4, 0x400 ;  /* 0x0000040000047882 */ /* 0x000fe20000000000 */
[----:B------:R-:W-:Y:S01]  /*1500*/  MOV R0, UR26 ;  /* 0x0000001a00007c02 */ /* 0x000fe20008000f00 */
[----:B------:R-:W-:Y:S02]  /*1510*/  UISETP.NE.AND UP0, UPT, UR54, URZ, UPT ;  /* 0x000000ff3600728c */ /* 0x000fe4000bf05270 */
[----:B------:R-:W-:Y:S01]  /*1520*/  USHF.L.U32 UR19, UR21, 0x7, URZ ;  /* 0x0000000715137899 */ /* 0x000fe200080006ff */
[----:B------:R-:W-:Y:S01]  /*1530*/  SHF.L.U32 R0, R0, 0x1f, RZ ;  /* 0x0000001f00007819 */ /* 0x000fe200000006ff */
[----:B------:R-:W-:Y:S01]  /*1540*/  USHF.L.U32 UR44, UR51, 0x6, URZ ;  /* 0x00000006332c7899 */ /* 0x000fe200080006ff */
[----:B------:R-:W-:Y:S01]  /*1550*/  UMOV UR27, URZ ;  /* 0x000000ff001b7c82 */ /* 0x000fe20008000000 */
[----:B------:R-:W-:Y:S01]  /*1560*/  UMOV UR22, URZ ;  /* 0x000000ff00167c82 */ /* 0x000fe20008000000 */
[----:B------:R-:W-:Y:S01]  /*1570*/  UMOV UR21, URZ ;  /* 0x000000ff00157c82 */ /* 0x000fe20008000000 */
[----:B------:R-:W-:Y:S01]  /*1580*/  UMOV UR20, URZ ;  /* 0x000000ff00147c82 */ /* 0x000fe20008000000 */
[----:B-1----:R-:W-:-:S04]  /*1590*/  ULEA UR30, UR30, UR4, 0x18 ;  /* 0x000000041e1e7291 */ /* 0x002fc8000f8ec0ff */
[----:B------:R-:W-:-:S09]  /*15a0*/  ULEA UR4, UR31, UR30, 0x3 ;  /* 0x0000001e1f047291 */ /* 0x000fd2000f8e18ff */
[----:B------:R1:W2:Y:S01]  /*15b0*/  SYNCS.PHASECHK.TRANS64.TRYWAIT P0, [UR4+0x40], R0 ;  /* 0x00004000ff0075a7 */ /* 0x0002a20008001104 */
[----:B------:R-:W-:Y:S05]  /*15c0*/  BRA.U !UP0, `(.L_x_17) ;  /* 0x0000000508987547 */ /* 0x000fea000b800000 */
[----:B------:R-:W3:Y:S01]  /*15d0*/  LDCU.128 UR12, c[0x0][0x480] ;  /* 0x00009000ff0c77ac */ /* 0x000ee20008000c00 */
[----:B------:R-:W4:Y:S01]  /*15e0*/  LDCU.128 UR8, c[0x0][0x490] ;  /* 0x00009200ff0877ac */ /* 0x000f220008000c00 */
[----:B------:R-:W1:Y:S01]  /*15f0*/  LDCU.64 UR20, c[0x0][0x4c0] ;  /* 0x00009800ff1477ac */ /* 0x000e620008000a00 */
[----:B------:R-:W1:Y:S01]  /*1600*/  LDCU.64 UR16, c[0x0][0x4f0] ;  /* 0x00009e00ff1077ac */ /* 0x000e620008000a00 */
[----:B------:R-:W1:Y:S01]  /*1610*/  LDCU UR18, c[0x0][0x4c8] ;  /* 0x00009900ff1277ac */ /* 0x000e620008000800 */
[----:B---3--:R-:W-:Y:S02]  /*1620*/  UIMAD.WIDE.U32 UR4, UR44, UR13, URZ ;  /* 0x0000000d2c0472a5 */ /* 0x008fe4000f8e00ff */
[----:B------:R-:W-:Y:S02]  /*1630*/  UISETP.NE.AND UP0, UPT, UR12, 0x1, UPT ;  /* 0x000000010c00788c */ /* 0x000fe4000bf05270 */
[----:B------:R-:W-:Y:S01]  /*1640*/  USHF.R.U32.HI UR5, URZ, UR14, UR5 ;  /* 0x0000000eff057299 */ /* 0x000fe20008011605 */
[----:B------:R-:W3:Y:S03]  /*1650*/  LDCU UR45, c[0x0][0x38c] ;  /* 0x00007180ff2d77ac */ /* 0x000ee60008000800 */
[----:B------:R-:W-:-:S02]  /*1660*/  USEL UR5, UR44, UR5, !UP0 ;  /* 0x000000052c057287 */ /* 0x000fc4000c000000 */
[----:B------:R-:W-:Y:S02]  /*1670*/  UISETP.NE.AND UP0, UPT, UR15, 0x1, UPT ;  /* 0x000000010f00788c */ /* 0x000fe4000bf05270 */
[----:B----4-:R-:W-:Y:S01]  /*1680*/  UIMAD.WIDE.U32 UR6, UR5, UR8, URZ ;  /* 0x00000008050672a5 */ /* 0x010fe2000f8e00ff */
[----:B------:R-:W4:Y:S01]  /*1690*/  LDCU UR8, c[0x0][0x4a0] ;  /* 0x00009400ff0877ac */ /* 0x000f220008000800 */
[----:B------:R-:W1:Y:S05]  /*16a0*/  LDCU UR23, c[0x0][0x4cc] ;  /* 0x00009980ff1777ac */ /* 0x000e6a0008000800 */
[----:B------:R-:W-:Y:S01]  /*16b0*/  UMOV UR4, UR7 ;  /* 0x0000000700047c82 */ /* 0x000fe20008000000 */
[----:B------:R-:W1:Y:S01]  /*16c0*/  LDCU.64 UR40, c[0x0][0x390] ;  /* 0x00007200ff2877ac */ /* 0x000e620008000a00 */
[----:B------:R-:W-:Y:S01]  /*16d0*/  USHF.R.U32.HI UR4, URZ, UR9, UR4 ;  /* 0x00000009ff047299 */ /* 0x000fe20008011604 */
[----:B------:R-:W1:Y:S03]  /*16e0*/  LDCU UR9, c[0x0][0x4ec] ;  /* 0x00009d80ff0977ac */ /* 0x000e660008000800 */
[----:B------:R-:W-:-:S02]  /*16f0*/  USEL UR4, UR5, UR4, !UP0 ;  /* 0x0000000405047287 */ /* 0x000fc4000c000000 */
[----:B------:R-:W-:Y:S02]  /*1700*/  UISETP.NE.AND UP0, UPT, UR10, 0x1, UPT ;  /* 0x000000010a00788c */ /* 0x000fe4000bf05270 */
[----:B------:R-:W-:Y:S01]  /*1710*/  UIMAD.WIDE.U32 UR6, UR4, UR11, URZ ;  /* 0x0000000b040672a5 */ /* 0x000fe2000f8e00ff */
[----:B------:R-:W1:Y:S01]  /*1720*/  LDCU.64 UR24, c[0x0][0x4d0] ;  /* 0x00009a00ff1877ac */ /* 0x000e620008000a00 */
[----:B------:R-:W-:-:S05]  /*1730*/  UIADD3 UR38, UPT, UPT, UR55, UR36, URZ ;  /* 0x0000002437267290 */ /* 0x000fca000fffe0ff */
[----:B------:R-:W-:Y:S01]  /*1740*/  UMOV UR6, UR7 ;  /* 0x0000000700067c82 */ /* 0x000fe20008000000 */
[----:B------:R-:W-:Y:S02]  /*1750*/  UIADD3 UR7, UPT, UPT, -UR4, URZ, URZ ;  /* 0x000000ff04077290 */ /* 0x000fe4000fffe1ff */
[----:B----4-:R-:W-:Y:S02]  /*1760*/  USHF.R.U32.HI UR6, URZ, UR8, UR6 ;  /* 0x00000008ff067299 */ /* 0x010fe40008011606 */
[----:B------:R-:W-:Y:S02]  /*1770*/  UIADD3 UR8, UPT, UPT, -UR5, URZ, URZ ;  /* 0x000000ff05087290 */ /* 0x000fe4000fffe1ff */
[----:B------:R-:W-:Y:S02]  /*1780*/  USEL UR14, UR4, UR6, !UP0 ;  /* 0x00000006040e7287 */ /* 0x000fe4000c000000 */
[----:B------:R-:W-:Y:S02]  /*1790*/  UIMAD UR7, UR15, UR7, UR5 ;  /* 0x000000070f0772a4 */ /* 0x000fe4000f8e0205 */
[----:B------:R-:W-:-:S02]  /*17a0*/  UIADD3 UR6, UPT, UPT, -UR14, URZ, URZ ;  /* 0x000000ff0e067290 */ /* 0x000fc4000fffe1ff */
[----:B------:R-:W-:Y:S02]  /*17b0*/  UIMAD UR8, UR12, UR8, UR44 ;  /* 0x000000080c0872a4 */ /* 0x000fe4000f8e022c */
[----:B------:R-:W-:Y:S02]  /*17c0*/  UIMAD UR13, UR10, UR6, UR4 ;  /* 0x000000060a0d72a4 */ /* 0x000fe4000f8e0204 */
[----:B-1----:R-:W-:Y:S02]  /*17d0*/  UIMAD UR11, UR8, UR20, UR9 ;  /* 0x00000014080b72a4 */ /* 0x002fe4000f8e0209 */
[----:B------:R-:W-:Y:S01]  /*17e0*/  UIMAD UR12, UR7, UR21, UR16 ;  /* 0x00000015070c72a4 */ /* 0x000fe2000f8e0210 */
[----:B------:R-:W1:Y:S02]  /*17f0*/  LDCU.64 UR4, c[0x0][0x4f8] ;  /* 0x00009f00ff0477ac */ /* 0x000e640008000a00 */
[----:B------:R-:W4:Y:S01]  /*1800*/  LDCU UR6, c[0x0][0x500] ;  /* 0x0000a000ff0677ac */ /* 0x000f220008000800 */
[----:B------:R-:W-:Y:S01]  /*1810*/  UIMAD UR13, UR13, UR18, UR17 ;  /* 0x000000120d0d72a4 */ /* 0x000fe2000f8e0211 */
[----:B------:R-:W-:Y:S01]  /*1820*/  UMOV UR27, URZ ;  /* 0x000000ff001b7c82 */ /* 0x000fe20008000000 */
[----:B------:R-:W-:Y:S01]  /*1830*/  UMOV UR7, UR31 ;  /* 0x0000001f00077c82 */ /* 0x000fe20008000000 */
[----:B------:R-:W-:Y:S01]  /*1840*/  UMOV UR20, URZ ;  /* 0x000000ff00147c82 */ /* 0x000fe20008000000 */
[----:B------:R-:W-:Y:S01]  /*1850*/  UMOV UR21, URZ ;  /* 0x000000ff00157c82 */ /* 0x000fe20008000000 */
[----:B---3--:R-:W-:-:S07]  /*1860*/  UMOV UR22, URZ ;  /* 0x000000ff00167c82 */ /* 0x008fce0008000000 */
.L_x_22:
[----:B------:R-:W-:Y:S01]  /*1870*/  @!P3 MOV R3, 0x6000 ;  /* 0x000060000003b802 */ /* 0x000fe20000000f00 */
[----:B------:R-:W-:Y:S01]  /*1880*/  ULEA UR9, UR7, UR30, 0x3 ;  /* 0x0000001e07097291 */ /* 0x000fe2000f8e18ff */
[----:B--2---:R-:W-:Y:S11]  /*1890*/  @P0 BRA `(.L_x_18) ;  /* 0x0000000000100947 */ /* 0x004ff60003800000 */
[----:B------:R-:W-:Y:S04]  /*18a0*/  MOV R4, UR26 ;  /* 0x0000001a00047c02 */ /* 0x000fe80008000f00 */
[----:B------:R-:W-:Y:S04]  /*18b0*/  SHF.L.U32 R4, R4, 0x1f, RZ ;  /* 0x0000001f04047819 */ /* 0x000fe800000006ff */
[----:B------:R-:W2:Y:S02]  /*18c0*/  SYNCS.PHASECHK.TRANS64.TRYWAIT P0, [UR9+0x40], R4 ;  /* 0x00004004ff0075a7 */ /* 0x000ea40008001109 */
[----:B--2---:R-:W-:Y:S05]  /*18d0*/  @!P0 BRA `(.L_x_19) ;  /* 0x0000007400b88947 */ /* 0x004fea0003800000 */
.L_x_18:
[----:B------:R3:W-:Y:S01]  /*18e0*/  @!P3 SYNCS.ARRIVE.TRANS64 RZ, [UR9], R3 ;  /* 0x00000003ffffb9a7 */ /* 0x0007e20008000009 */
[----:B------:R-:W-:Y:S04]  /*18f0*/  BSSY.RECONVERGENT B0, `(.L_x_20) ;  /* 0x0000003000007945 */ /* 0x000fe80003800200 */
[----:B------:R-:W-:Y:S05]  /*1900*/  @P2 BRA `(.L_x_21) ;  /* 0x0000000000042947 */ /* 0x000fea0003800000 */
[----:B-1--4-:R-:W-:Y:S05]  /*1910*/  BPT.TRAP 0x1 ;  /* 0x000000040000795c */ /* 0x012fea0000300000 */
.L_x_21:
[----:B-1--4-:R-:W-:Y:S05]  /*1920*/  BSYNC.RECONVERGENT B0 ;  /* 0x0000000000007941 */ /* 0x012fea0003800200 */
.L_x_20:
[----:B------:R-:W-:Y:S02]  /*1930*/  UIADD3 UR8, UPT, UPT, UR7, 0x1, URZ ;  /* 0x0000000107087890 */ /* 0x000fe4000fffe0ff */
[----:B------:R-:W-:Y:S02]  /*1940*/  UIMAD UR15, UR20, UR23, UR4 ;  /* 0x00000017140f72a4 */ /* 0x000fe4000f8e0204 */
[----:B------:R-:W-:Y:S02]  /*1950*/  UISETP.NE.AND UP0, UPT, UR8, 0x8, UPT ;  /* 0x000000080800788c */ /* 0x000fe4000bf05270 */
[----:B------:R-:W-:Y:S02]  /*1960*/  ULEA UR17, UR7, UR30, 0xd ;  /* 0x0000001e07117291 */ /* 0x000fe4000f8e68ff */
[----:B------:R-:W-:Y:S02]  /*1970*/  USEL UR10, URZ, 0x1, UP0 ;  /* 0x00000001ff0a7887 */ /* 0x000fe40008000000 */
[----:B------:R-:W-:Y:S02]  /*1980*/  USEL UR31, UR8, URZ, UP0 ;  /* 0x000000ff081f7287 */ /* 0x000fe40008000000 */
[----:B------:R-:W-:Y:S02]  /*1990*/  ULOP3.LUT UR26, UR26, UR10, URZ, 0x3c, !UPT ;  /* 0x0000000a1a1a7292 */ /* 0x000fe4000f8e3cff */
[----:B------:R-:W-:Y:S02]  /*19a0*/  ULEA UR8, UR31, UR30, 0x3 ;  /* 0x0000001e1f087291 */ /* 0x000fe4000f8e18ff */
[----:B------:R-:W-:Y:S02]  /*19b0*/  ULEA UR16, UR7, UR30, 0xe ;  /* 0x0000001e07107291 */ /* 0x000fe4000f8e70ff */
[----:B------:R-:W-:Y:S01]  /*19c0*/  UIADD3 UR34, UP0, UPT, UR42, 0x80, URZ ;  /* 0x000000802a227890 */ /* 0x000fe2000ff1e0ff */
[----:B--2---:R-:W-:Y:S01]  /*19d0*/  MOV R0, UR26 ;  /* 0x0000001a00007c02 */ /* 0x004fe20008000f00 */
[----:B------:R-:W-:Y:S02]  /*19e0*/  USHF.L.U32 UR10, UR27, 0x5, URZ ;  /* 0x000000051b0a7899 */ /* 0x000fe400080006ff */
[----:B------:R-:W-:Y:S01]  /*19f0*/  UIADD3.X UR35, UPT, UPT, URZ, UR43, URZ, UP0, !UPT ;  /* 0x0000002bff237290 */ /* 0x000fe200087fe4ff */
[----:B------:R-:W-:Y:S01]  /*1a00*/  SHF.L.U32 R0, R0, 0x1f, RZ ;  /* 0x0000001f00007819 */ /* 0x000fe200000006ff */
[----:B------:R-:W-:Y:S02]  /*1a10*/  UIADD3 UR32, UP3, UPT, UR42, 0x200, URZ ;  /* 0x000002002a207890 */ /* 0x000fe4000ff7e0ff */
[----:B------:R-:W-:Y:S01]  /*1a20*/  UIADD3 UR16, UPT, UPT, UR16, 0x18800, URZ ;  /* 0x0001880010107890 */ /* 0x000fe2000fffe0ff */
[----:B------:R1:W2:Y:S01]  /*1a30*/  SYNCS.PHASECHK.TRANS64.TRYWAIT P0, [UR8+0x40], R0 ;  /* 0x00004000ff0075a7 */ /* 0x0002a20008001108 */
[----:B------:R-:W-:Y:S02]  /*1a40*/  UIMAD UR8, UR21, UR24, UR5 ;  /* 0x00000018150872a4 */ /* 0x000fe4000f8e0205 */
[----:B------:R-:W-:Y:S02]  /*1a50*/  UIMAD UR7, UR22, UR25, UR6 ;  /* 0x00000019160772a4 */ /* 0x000fe4000f8e0206 */
[----:B------:R-:W-:Y:S02]  /*1a60*/  ULEA UR15, UR8, UR15, 0x5 ;  /* 0x0000000f080f7291 */ /* 0x000fe4000f8e28ff */
[----:B------:R-:W-:Y:S02]  /*1a70*/  UIADD3 UR8, UPT, UPT, UR17, 0x8800, URZ ;  /* 0x0000880011087890 */ /* 0x000fe4000fffe0ff */
[----:B------:R-:W-:Y:S02]  /*1a80*/  ULEA UR7, UR7, UR15, 0xa ;  /* 0x0000000f07077291 */ /* 0x000fe4000f8e50ff */
[----:B------:R-:W-:Y:S02]  /*1a90*/  UIADD3.X UR33, UPT, UPT, URZ, UR43, URZ, UP3, !UPT ;  /* 0x0000002bff217290 */ /* 0x000fe40009ffe4ff */
[----:B------:R-:W-:Y:S02]  /*1aa0*/  UPRMT UR7, UR7, 0x5410, URZ ;  /* 0x0000541007077896 */ /* 0x000fe400080000ff */
[----:B------:R-:W-:Y:S02]  /*1ab0*/  UIADD3 UR37, UPT, UPT, UR20, 0x1, URZ ;  /* 0x0000000114257890 */ /* 0x000fe4000fffe0ff */
[----:B------:R-:W-:Y:S02]  /*1ac0*/  UIADD3 UR29, UPT, UPT, UR21, 0x1, URZ ;  /* 0x00000001151d7890 */ /* 0x000fe4000fffe0ff */
[----:B------:R-:W-:Y:S02]  /*1ad0*/  UISETP.NE.AND UP2, UPT, UR37, UR45, UPT ;  /* 0x0000002d2500728c */ /* 0x000fe4000bf45270 */
[----:B------:R-:W-:Y:S01]  /*1ae0*/  UIADD3 UR28, UPT, UPT, UR22, 0x1, URZ ;  /* 0x00000001161c7890 */ /* 0x000fe2000fffe0ff */
[----:B------:R4:W-:Y:S01]  /*1af0*/  UTMALDG.5D.IM2COL [UR8], [UR34], UR7 ;  /* 0x00000008220073b4 */ /* 0x0009e20008060007 */
[----:B------:R-:W-:Y:S01]  /*1b00*/  UIADD3 UR36, UPT, UPT, UR36, 0x1, URZ ;  /* 0x0000000124247890 */ /* 0x000fe2000fffe0ff */
[----:B------:R-:W-:Y:S01]  /*1b10*/  UMOV UR46, 0x0 ;  /* 0x00000000002e7882 */ /* 0x000fe20000000000 */
[----:B------:R-:W-:Y:S01]  /*1b20*/  UMOV UR47, 0x10000000 ;  /* 0x10000000002f7882 */ /* 0x000fe20000000000 */
[----:B------:R-:W-:Y:S01]  /*1b30*/  UMOV UR17, UR9 ;  /* 0x0000000900117c82 */ /* 0x000fe20008000000 */
[----:B------:R-:W-:Y:S03]  /*1b40*/  UMOV UR18, UR10 ;  /* 0x0000000a00127c82 */ /* 0x000fe60008000000 */
[----:B------:R-:W-:Y:S01]  /*1b50*/  @UP2 UIADD3 UR29, UPT, UPT, UR21, URZ, URZ ;  /* 0x000000ff151d2290 */ /* 0x000fe2000fffe0ff */
[----:B------:R3:W-:Y:S03]  /*1b60*/  UTMALDG.5D [UR16], [UR32], desc[UR46] ;  /* 0x00002e10200075b4 */ /* 0x0007e60008021000 */
[----:B------:R-:W-:Y:S11]  /*1b70*/  UISETP.NE.AND UP1, UPT, UR29, UR40, UPT ;  /* 0x000000281d00728c */ /* 0x000ff6000bf25270 */
[----:B------:R-:W-:Y:S04]  /*1b80*/  @UP1 UIADD3 UR28, UPT, UPT, UR22, URZ, URZ ;  /* 0x000000ff161c1290 */ /* 0x000fe8000fffe0ff */
[----:B------:R-:W-:Y:S02]  /*1b90*/  UISETP.NE.AND UP0, UPT, UR28, UR41, UPT ;  /* 0x000000291c00728c */ /* 0x000fe4000bf05270 */
[----:B----4-:R-:W-:Y:S09]  /*1ba0*/  UIADD3 UR8, UPT, UPT, UR27, 0x1, URZ ;  /* 0x000000011b087890 */ /* 0x010ff2000fffe0ff */
[----:B------:R-:W-:Y:S01]  /*1bb0*/  @UP0 UIADD3 UR8, UPT, UPT, UR27, URZ, URZ ;  /* 0x000000ff1b080290 */ /* 0x000fe2000fffe0ff */
[----:B------:R-:W-:Y:S06]  /*1bc0*/  UMOV UR7, UR31 ;  /* 0x0000001f00077c82 */ /* 0x000fec0008000000 */
[----:B------:R-:W-:Y:S01]  /*1bd0*/  UMOV UR27, UR8 ;  /* 0x00000008001b7c82 */ /* 0x000fe20008000000 */
[----:B---3--:R-:W-:Y:S02]  /*1be0*/  USEL UR22, UR28, URZ, UP0 ;  /* 0x000000ff1c167287 */ /* 0x008fe40008000000 */
[----:B------:R-:W-:Y:S02]  /*1bf0*/  UISETP.NE.AND UP0, UPT, UR36, UR38, UPT ;  /* 0x000000262400728c */ /* 0x000fe4000bf05270 */
[----:B------:R-:W-:Y:S02]  /*1c00*/  USEL UR20, UR37, URZ, UP2 ;  /* 0x000000ff25147287 */ /* 0x000fe40009000000 */
[----:B------:R-:W-:Y:S05]  /*1c10*/  USEL UR21, UR29, URZ, UP1 ;  /* 0x000000ff1d157287 */ /* 0x000fea0008800000 */
[----:B-1----:R-:W-:Y:S07]  /*1c20*/  BRA.U UP0, `(.L_x_22) ;  /* 0xfffffffd00107547 */ /* 0x002fee000b83ffff */
.L_x_17:
[----:B------:R-:W-:Y:S01]  /*1c30*/  ULEA UR4, UR31, UR30, 0x3 ;  /* 0x0000001e1f047291 */ /* 0x000fe2000f8e18ff */
[----:B-1----:R-:W-:Y:S01]  /*1c40*/  MOV R0, UR26 ;  /* 0x0000001a00007c02 */ /* 0x002fe20008000f00 */
[----:B------:R-:W-:Y:S01]  /*1c50*/  @!P1 SYNCS.ARRIVE.TRANS64.A1T0 RZ, [UR30+0xc8], RZ ;  /* 0x0000c8ffffff99a7 */ /* 0x000fe2000810001e */
[----:B------:R-:W-:Y:S02]  /*1c60*/  UISETP.GE.AND UP0, UPT, UR50, 0x1, UPT ;  /* 0x000000013200788c */ /* 0x000fe4000bf06270 */
[----:B------:R-:W-:-:S04]  /*1c70*/  SHF.L.U32 R0, R0, 0x1f, RZ ;  /* 0x0000001f00007819 */ /* 0x000fc800000006ff */
[----:B--2---:R1:W2:Y:S03]  /*1c80*/  SYNCS.PHASECHK.TRANS64.TRYWAIT P0, [UR4+0x40], R0 ;  /* 0x00004000ff0075a7 */ /* 0x0042a60008001104 */
[----:B------:R-:W-:Y:S05]  /*1c90*/  BRA.U !UP0, `(.L_x_23) ;  /* 0x0000000508907547 */ /* 0x000fea000b800000 */
[----:B------:R-:W3:Y:S01]  /*1ca0*/  LDCU.128 UR8, c[0x0][0x480] ;  /* 0x00009000ff0877ac */ /* 0x000ee20008000c00 */
[----:B------:R-:W4:Y:S01]  /*1cb0*/  LDCU.128 UR32, c[0x0][0x490] ;  /* 0x00009200ff2077ac */ /* 0x000f220008000c00 */
[----:B------:R-:W1:Y:S01]  /*1cc0*/  LDCU.64 UR28, c[0x0][0x4c0] ;  /* 0x00009800ff1c77ac */ /* 0x000e620008000a00 */
[----:B------:R-:W1:Y:S01]  /*1cd0*/  LDCU UR13, c[0x0][0x4c8] ;  /* 0x00009900ff0d77ac */ /* 0x000e620008000800 */
[----:B------:R-:W1:Y:S01]  /*1ce0*/  LDCU.64 UR16, c[0x0][0x4f0] ;  /* 0x00009e00ff1077ac */ /* 0x000e620008000a00 */
[----:B---3--:R-:W-:Y:S02]  /*1cf0*/  UIMAD.WIDE.U32 UR4, UR44, UR9, URZ ;  /* 0x000000092c0472a5 */ /* 0x008fe4000f8e00ff */
[----:B------:R-:W-:Y:S02]  /*1d00*/  UISETP.NE.AND UP0, UPT, UR8, 0x1, UPT ;  /* 0x000000010800788c */ /* 0x000fe4000bf05270 */
[----:B------:R-:W-:Y:S01]  /*1d10*/  USHF.R.U32.HI UR5, URZ, UR10, UR5 ;  /* 0x0000000aff057299 */ /* 0x000fe20008011605 */
[----:B------:R-:W3:Y:S03]  /*1d20*/  LDCU UR9, c[0x0][0x4a0] ;  /* 0x00009400ff0977ac */ /* 0x000ee60008000800 */
[----:B------:R-:W-:-:S02]  /*1d30*/  USEL UR5, UR44, UR5, !UP0 ;  /* 0x000000052c057287 */ /* 0x000fc4000c000000 */
[----:B------:R-:W-:Y:S02]  /*1d40*/  UISETP.NE.AND UP0, UPT, UR11, 0x1, UPT ;  /* 0x000000010b00788c */ /* 0x000fe4000bf05270 */
[----:B----4-:R-:W-:Y:S01]  /*1d50*/  UIMAD.WIDE.U32 UR6, UR5, UR32, URZ ;  /* 0x00000020050672a5 */ /* 0x010fe2000f8e00ff */
[----:B------:R-:W1:Y:S01]  /*1d60*/  LDCU UR10, c[0x0][0x4ec] ;  /* 0x00009d80ff0a77ac */ /* 0x000e620008000800 */
[----:B------:R-:W4:Y:S05]  /*1d70*/  LDCU UR46, c[0x0][0x38c] ;  /* 0x00007180ff2e77ac */ /* 0x000f2a0008000800 */
[----:B------:R-:W-:Y:S01]  /*1d80*/  UMOV UR4, UR7 ;  /* 0x0000000700047c82 */ /* 0x000fe20008000000 */
[----:B------:R-:W1:Y:S01]  /*1d90*/  LDCU UR23, c[0x0][0x4cc] ;  /* 0x00009980ff1777ac */ /* 0x000e620008000800 */
[----:B------:R-:W-:Y:S01]  /*1da0*/  USHF.R.U32.HI UR4, URZ, UR33, UR4 ;  /* 0x00000021ff047299 */ /* 0x000fe20008011604 */
[----:B------:R-:W1:Y:S03]  /*1db0*/  LDCU.64 UR40, c[0x0][0x390] ;  /* 0x00007200ff2877ac */ /* 0x000e660008000a00 */
[----:B------:R-:W-:-:S02]  /*1dc0*/  USEL UR4, UR5, UR4, !UP0 ;  /* 0x0000000405047287 */ /* 0x000fc4000c000000 */
[----:B------:R-:W-:Y:S02]  /*1dd0*/  UISETP.NE.AND UP0, UPT, UR34, 0x1, UPT ;  /* 0x000000012200788c */ /* 0x000fe4000bf05270 */
[----:B------:R-:W-:Y:S01]  /*1de0*/  UIMAD.WIDE.U32 UR6, UR4, UR35, URZ ;  /* 0x00000023040672a5 */ /* 0x000fe2000f8e00ff */
[----:B------:R-:W1:Y:S01]  /*1df0*/  LDCU.64 UR24, c[0x0][0x4d0] ;  /* 0x00009a00ff1877ac */ /* 0x000e620008000a00 */
[----:B------:R-:W-:-:S05]  /*1e00*/  UIADD3 UR38, UPT, UPT, UR50, UR38, URZ ;  /* 0x0000002632267290 */ /* 0x000fca000fffe0ff */
[----:B------:R-:W-:Y:S01]  /*1e10*/  UMOV UR6, UR7 ;  /* 0x0000000700067c82 */ /* 0x000fe20008000000 */
[----:B------:R-:W-:Y:S02]  /*1e20*/  UIADD3 UR7, UPT, UPT, -UR5, URZ, URZ ;  /* 0x000000ff05077290 */ /* 0x000fe4000fffe1ff */
[----:B---3--:R-:W-:Y:S02]  /*1e30*/  USHF.R.U32.HI UR6, URZ, UR9, UR6 ;  /* 0x00000009ff067299 */ /* 0x008fe40008011606 */
[----:B------:R-:W-:Y:S02]  /*1e40*/  UIMAD UR7, UR8, UR7, UR44 ;  /* 0x00000007080772a4 */ /* 0x000fe4000f8e022c */
[----:B------:R-:W-:Y:S02]  /*1e50*/  USEL UR14, UR4, UR6, !UP0 ;  /* 0x00000006040e7287 */ /* 0x000fe4000c000000 */
[----:B------:R-:W-:Y:S02]  /*1e60*/  UIADD3 UR6, UPT, UPT, -UR4, URZ, URZ ;  /* 0x000000ff04067290 */ /* 0x000fe4000fffe1ff */
[----:B------:R-:W-:-:S02]  /*1e70*/  UIADD3 UR9, UPT, UPT, -UR14, URZ, URZ ;  /* 0x000000ff0e097290 */ /* 0x000fc4000fffe1ff */
[----:B------:R-:W-:Y:S02]  /*1e80*/  UIMAD UR12, UR11, UR6, UR5 ;  /* 0x000000060b0c72a4 */ /* 0x000fe4000f8e0205 */
[----:B------:R-:W-:Y:S02]  /*1e90*/  UIMAD UR9, UR34, UR9, UR4 ;  /* 0x00000009220972a4 */ /* 0x000fe4000f8e0204 */
[----:B-1----:R-:W-:Y:S01]  /*1ea0*/  UIMAD UR11, UR7, UR28, UR10 ;  /* 0x0000001c070b72a4 */ /* 0x002fe2000f8e020a */
[----:B------:R-:W1:Y:S02]  /*1eb0*/  LDCU.64 UR4, c[0x0][0x4f8] ;  /* 0x00009f00ff0477ac */ /* 0x000e640008000a00 */
[----:B------:R-:W3:Y:S01]  /*1ec0*/  LDCU UR6, c[0x0][0x500] ;  /* 0x0000a000ff0677ac */ /* 0x000ee20008000800 */
[----:B------:R-:W-:Y:S02]  /*1ed0*/  UIMAD UR12, UR12, UR29, UR16 ;  /* 0x0000001d0c0c72a4 */ /* 0x000fe4000f8e0210 */
[----:B------:R-:W-:Y:S01]  /*1ee0*/  UIMAD UR13, UR9, UR13, UR17 ;  /* 0x0000000d090d72a4 */ /* 0x000fe2000f8e0211 */
[----:B------:R-:W-:Y:S01]  /*1ef0*/  UMOV UR37, UR50 ;  /* 0x0000003200257c82 */ /* 0x000fe20008000000 */
[----:B----4-:R-:W-:-:S10]  /*1f00*/  UMOV UR7, UR31 ;  /* 0x0000001f00077c82 */ /* 0x010fd40008000000 */
.L_x_28:
[----:B------:R-:W-:Y:S01]  /*1f10*/  @!P3 MOV R3, 0x6000 ;  /* 0x000060000003b802 */ /* 0x000fe20000000f00 */
[----:B------:R-:W-:Y:S01]  /*1f20*/  ULEA UR9, UR7, UR30, 0x3 ;  /* 0x0000001e07097291 */ /* 0x000fe2000f8e18ff */
[----:B--2---:R-:W-:Y:S11]  /*1f30*/  @P0 BRA `(.L_x_24) ;  /* 0x0000000000100947 */ /* 0x004ff60003800000 */
[----:B------:R-:W-:Y:S04]  /*1f40*/  MOV R4, UR26 ;  /* 0x0000001a00047c02 */ /* 0x000fe80008000f00 */
[----:B------:R-:W-:Y:S04]  /*1f50*/  SHF.L.U32 R4, R4, 0x1f, RZ ;  /* 0x0000001f04047819 */ /* 0x000fe800000006ff */
[----:B------:R-:W2:Y:S02]  /*1f60*/  SYNCS.PHASECHK.TRANS64.TRYWAIT P0, [UR9+0x40], R4 ;  /* 0x00004004ff0075a7 */ /* 0x000ea40008001109 */
[----:B--2---:R-:W-:Y:S05]  /*1f70*/  @!P0 BRA `(.L_x_25) ;  /* 0x0000007000288947 */ /* 0x004fea0003800000 */
.L_x_24:
[----:B------:R4:W-:Y:S01]  /*1f80*/  @!P3 SYNCS.ARRIVE.TRANS64 RZ, [UR9], R3 ;  /* 0x00000003ffffb9a7 */ /* 0x0009e20008000009 */
[----:B------:R-:W-:Y:S04]  /*1f90*/  BSSY.RECONVERGENT B0, `(.L_x_26) ;  /* 0x0000003000007945 */ /* 0x000fe80003800200 */
[----:B------:R-:W-:Y:S05]  /*1fa0*/  @P2 BRA `(.L_x_27) ;  /* 0x0000000000042947 */ /* 0x000fea0003800000 */
[----:B-1-3--:R-:W-:Y:S05]  /*1fb0*/  BPT.TRAP 0x1 ;  /* 0x000000040000795c */ /* 0x00afea0000300000 */
.L_x_27:
[----:B-1-3--:R-:W-:Y:S05]  /*1fc0*/  BSYNC.RECONVERGENT B0 ;  /* 0x0000000000007941 */ /* 0x00afea0003800200 */
.L_x_26:
[----:B------:R-:W-:Y:S02]  /*1fd0*/  UIADD3 UR8, UPT, UPT, UR7, 0x1, URZ ;  /* 0x0000000107087890 */ /* 0x000fe4000fffe0ff */
[----:B------:R-:W-:Y:S02]  /*1fe0*/  UIMAD UR16, UR20, UR23, UR4 ;  /* 0x00000017141072a4 */ /* 0x000fe4000f8e0204 */
[----:B------:R-:W-:Y:S02]  /*1ff0*/  UISETP.NE.AND UP0, UPT, UR8, 0x8, UPT ;  /* 0x000000080800788c */ /* 0x000fe4000bf05270 */
[----:B------:R-:W-:Y:S02]  /*2000*/  UIMAD UR15, UR21, UR24, UR5 ;  /* 0x00000018150f72a4 */ /* 0x000fe4000f8e0205 */
[----:B------:R-:W-:Y:S02]  /*2010*/  USEL UR10, URZ, 0x1, UP0 ;  /* 0x00000001ff0a7887 */ /* 0x000fe40008000000 */
[----:B------:R-:W-:Y:S02]  /*2020*/  USEL UR31, UR8, URZ, UP0 ;  /* 0x000000ff081f7287 */ /* 0x000fe40008000000 */
[----:B------:R-:W-:Y:S02]  /*2030*/  ULOP3.LUT UR26, UR26, UR10, URZ, 0x3c, !UPT ;  /* 0x0000000a1a1a7292 */ /* 0x000fe4000f8e3cff */
[----:B------:R-:W-:Y:S02]  /*2040*/  ULEA UR8, UR31, UR30, 0x3 ;  /* 0x0000001e1f087291 */ /* 0x000fe4000f8e18ff */
[----:B------:R-:W-:Y:S02]  /*2050*/  ULEA UR18, UR7, UR30, 0xe ;  /* 0x0000001e07127291 */ /* 0x000fe4000f8e70ff */
[----:B------:R-:W-:Y:S01]  /*2060*/  ULEA UR15, UR15, UR16, 0x5 ;  /* 0x000000100f0f7291 */ /* 0x000fe2000f8e28ff */
[----:B--2---:R-:W-:Y:S01]  /*2070*/  MOV R0, UR26 ;  /* 0x0000001a00007c02 */ /* 0x004fe20008000f00 */
[----:B------:R-:W-:Y:S02]  /*2080*/  UIADD3 UR34, UP0, UPT, UR42, 0x80, URZ ;  /* 0x000000802a227890 */ /* 0x000fe4000ff1e0ff */
[----:B------:R-:W-:Y:S01]  /*2090*/  USHF.L.U32 UR10, UR27, 0x5, URZ ;  /* 0x000000051b0a7899 */ /* 0x000fe200080006ff */
[----:B------:R-:W-:Y:S01]  /*20a0*/  SHF.L.U32 R0, R0, 0x1f, RZ ;  /* 0x0000001f00007819 */ /* 0x000fe200000006ff */
[----:B------:R-:W-:Y:S02]  /*20b0*/  UIADD3.X UR35, UPT, UPT, URZ, UR43, URZ, UP0, !UPT ;  /* 0x0000002bff237290 */ /* 0x000fe400087fe4ff */
[----:B------:R-:W-:Y:S01]  /*20c0*/  UIADD3 UR32, UP3, UPT, UR42, 0x200, URZ ;  /* 0x000002002a207890 */ /* 0x000fe2000ff7e0ff */
[----:B------:R1:W2:Y:S01]  /*20d0*/  SYNCS.PHASECHK.TRANS64.TRYWAIT P0, [UR8+0x40], R0 ;  /* 0x00004000ff0075a7 */ /* 0x0002a20008001108 */
[----:B------:R-:W-:Y:S02]  /*20e0*/  ULEA UR8, UR7, UR30, 0xd ;  /* 0x0000001e07087291 */ /* 0x000fe4000f8e68ff */
[----:B------:R-:W-:Y:S02]  /*20f0*/  UIMAD UR7, UR22, UR25, UR6 ;  /* 0x00000019160772a4 */ /* 0x000fe4000f8e0206 */
[----:B------:R-:W-:Y:S02]  /*2100*/  UIADD3 UR8, UPT, UPT, UR8, 0x8800, URZ ;  /* 0x0000880008087890 */ /* 0x000fe4000fffe0ff */
[----:B------:R-:W-:Y:S02]  /*2110*/  ULEA UR7, UR7, UR15, 0xa ;  /* 0x0000000f07077291 */ /* 0x000fe4000f8e50ff */
[----:B------:R-:W-:Y:S02]  /*2120*/  UIADD3.X UR33, UPT, UPT, URZ, UR43, URZ, UP3, !UPT ;  /* 0x0000002bff217290 */ /* 0x000fe40009ffe4ff */
[----:B------:R-:W-:Y:S02]  /*2130*/  UPRMT UR7, UR7, 0x5410, URZ ;  /* 0x0000541007077896 */ /* 0x000fe400080000ff */
[----:B------:R-:W-:Y:S02]  /*2140*/  UIADD3 UR16, UPT, UPT, UR18, 0x18800, URZ ;  /* 0x0001880012107890 */ /* 0x000fe4000fffe0ff */
[----:B------:R-:W-:Y:S02]  /*2150*/  UIADD3 UR36, UPT, UPT, UR20, 0x1, URZ ;  /* 0x0000000114247890 */ /* 0x000fe4000fffe0ff */
[----:B------:R-:W-:Y:S02]  /*2160*/  UIADD3 UR29, UPT, UPT, UR21, 0x1, URZ ;  /* 0x00000001151d7890 */ /* 0x000fe4000fffe0ff */
[----:B------:R-:W-:Y:S01]  /*2170*/  UISETP.NE.AND UP2, UPT, UR36, UR46, UPT ;  /* 0x0000002e2400728c */ /* 0x000fe2000bf45270 */
[----:B------:R3:W-:Y:S01]  /*2180*/  UTMALDG.5D.IM2COL [UR8], [UR34], UR7 ;  /* 0x00000008220073b4 */ /* 0x0007e20008060007 */
[----:B------:R-:W-:Y:S01]  /*2190*/  UIADD3 UR28, UPT, UPT, UR22, 0x1, URZ ;  /* 0x00000001161c7890 */ /* 0x000fe2000fffe0ff */
[----:B------:R-:W-:Y:S01]  /*21a0*/  UMOV UR44, 0x0 ;  /* 0x00000000002c7882 */ /* 0x000fe20000000000 */
[----:B------:R-:W-:Y:S01]  /*21b0*/  UMOV UR45, 0x10000000 ;  /* 0x10000000002d7882 */ /* 0x000fe20000000000 */
[----:B------:R-:W-:Y:S01]  /*21c0*/  UMOV UR17, UR9 ;  /* 0x0000000900117c82 */ /* 0x000fe20008000000 */
[----:B------:R-:W-:Y:S02]  /*21d0*/  UMOV UR18, UR10 ;  /* 0x0000000a00127c82 */ /* 0x000fe40008000000 */
[----:B------:R4:W-:Y:S03]  /*21e0*/  UTMALDG.5D [UR16], [UR32], desc[UR44] ;  /* 0x00002c10200075b4 */ /* 0x0009e60008021000 */
[----:B------:R-:W-:Y:S04]  /*21f0*/  @UP2 UIADD3 UR29, UPT, UPT, UR21, URZ, URZ ;  /* 0x000000ff151d2290 */ /* 0x000fe8000fffe0ff */
[----:B------:R-:W-:Y:S11]  /*2200*/  UISETP.NE.AND UP1, UPT, UR29, UR40, UPT ;  /* 0x000000281d00728c */ /* 0x000ff6000bf25270 */
[----:B------:R-:W-:Y:S04]  /*2210*/  @UP1 UIADD3 UR28, UPT, UPT, UR22, URZ, URZ ;  /* 0x000000ff161c1290 */ /* 0x000fe8000fffe0ff */
[----:B------:R-:W-:Y:S02]  /*2220*/  UISETP.NE.AND UP0, UPT, UR28, UR41, UPT ;  /* 0x000000291c00728c */ /* 0x000fe4000bf05270 */
[----:B---3--:R-:W-:Y:S09]  /*2230*/  UIADD3 UR8, UPT, UPT, UR27, 0x1, URZ ;  /* 0x000000011b087890 */ /* 0x008ff2000fffe0ff */
[----:B------:R-:W-:Y:S02]  /*2240*/  @UP0 UIADD3 UR8, UPT, UPT, UR27, URZ, URZ ;  /* 0x000000ff1b080290 */ /* 0x000fe4000fffe0ff */
[----:B------:R-:W-:Y:S05]  /*2250*/  UIADD3 UR7, UPT, UPT, UR37, -0x1, URZ ;  /* 0xffffffff25077890 */ /* 0x000fea000fffe0ff */
[----:B------:R-:W-:Y:S01]  /*2260*/  UMOV UR27, UR8 ;  /* 0x00000008001b7c82 */ /* 0x000fe20008000000 */
[----:B----4-:R-:W-:Y:S02]  /*2270*/  USEL UR22, UR28, URZ, UP0 ;  /* 0x000000ff1c167287 */ /* 0x010fe40008000000 */
[----:B------:R-:W-:Y:S02]  /*2280*/  UISETP.GT.U32.AND UP0, UPT, UR37, 0x1, UPT ;  /* 0x000000012500788c */ /* 0x000fe4000bf04070 */
[----:B------:R-:W-:Y:S02]  /*2290*/  USEL UR20, UR36, URZ, UP2 ;  /* 0x000000ff24147287 */ /* 0x000fe40009000000 */
[----:B------:R-:W-:Y:S01]  /*22a0*/  USEL UR21, UR29, URZ, UP1 ;  /* 0x000000ff1d157287 */ /* 0x000fe20008800000 */
[----:B------:R-:W-:Y:S01]  /*22b0*/  UMOV UR37, UR7 ;  /* 0x0000000700257c82 */ /* 0x000fe20008000000 */
[----:B------:R-:W-:Y:S03]  /*22c0*/  UMOV UR7, UR31 ;  /* 0x0000001f00077c82 */ /* 0x000fe60008000000 */
[----:B-1----:R-:W-:Y:S07]  /*22d0*/  BRA.U UP0, `(.L_x_28) ;  /* 0xfffffffd000c7547 */ /* 0x002fee000b83ffff */
.L_x_23:
[----:B------:R-:W-:Y:S01]  /*22e0*/  SHF.L.U32 R3, R2, 0x1f, RZ ;  /* 0x0000001f02037819 */ /* 0x000fe200000006ff */
[----:B------:R-:W-:-:S03]  /*22f0*/  NOP ;  /* 0x0000000000007918 */ /* 0x000fc60000000000 */
[----:B--2---:R-:W2:Y:S02]  /*2300*/  SYNCS.PHASECHK.TRANS64.TRYWAIT P0, [UR30+0xd0], R3 ;  /* 0x0000d003ff0075a7 */ /* 0x004ea4000800111e */
[----:B--2---:R-:W-:Y:S05]  /*2310*/  @!P0 BRA `(.L_x_29) ;  /* 0x0000006c00588947 */ /* 0x004fea0003800000 */
.L_x_130:
[----:B------:R-:W2:Y:S01]  /*2320*/  LDS.128 R4, [UR30+0x110] ;  /* 0x0001101eff047984 */ /* 0x000ea20008000c00 */
[----:B------:R-:W-:Y:S02]  /*2330*/  UIADD3 UR4, UPT, UPT, UR30, 0xd8, URZ ;  /* 0x000000d81e047890 */ /* 0x000fe4000fffe0ff */
[----:B------:R-:W-:Y:S01]  /*2340*/  UISETP.GE.AND UP0, UPT, UR39, 0x1, UPT ;  /* 0x000000012700788c */ /* 0x000fe2000bf06270 */
[----:B------:R-:W-:Y:S01]  /*2350*/  @!PT LDS RZ, [RZ] ;  /* 0x00000000fffff984 */ /* 0x000fe20000000800 */
[----:B------:R-:W-:Y:S01]  /*2360*/  @!PT LDS RZ, [RZ] ;  /* 0x00000000fffff984 */ /* 0x000fe20000000800 */
[----:B------:R-:W-:Y:S01]  /*2370*/  @!PT LDS RZ, [RZ] ;  /* 0x00000000fffff984 */ /* 0x000fe20000000800 */
[----:B------:R-:W-:Y:S01]  /*2380*/  @!PT LDS RZ, [RZ] ;  /* 0x00000000fffff984 */ /* 0x000fe20000000800 */
[----:B------:R3:W-:Y:S06]  /*2390*/  MEMBAR.ALL.CTA ;  /* 0x0000000000007992 */ /* 0x0007ec0000008000 */
[----:B---3--:R-:W3:Y:S01]  /*23a0*/  FENCE.VIEW.ASYNC.S ;  /* 0x00000000000073c6 */ /* 0x008ee20000000000 */
[----:B------:R-:W-:-:S09]  /*23b0*/  UPRMT UR4, URZ, 0x654, UR4 ;  /* 0x00000654ff047896 */ /* 0x000fd20008000004 */
[----:B---3--:R-:W-:Y:S01]  /*23c0*/  SYNCS.ARRIVE.TRANS64.RED.A1T0 RZ, [UR4], RZ ;  /* 0x000000ffffff79a7 */ /* 0x008fe20008100404 */
[----:B--2---:R-:W-:-:S13]  /*23d0*/  LOP3.LUT P0, RZ, R6, 0x1, RZ, 0xc0, !PT ;  /* 0x0000000106ff7812 */ /* 0x004fda000780c0ff */
[----:B------:R-:W-:Y:S01]  /*23e0*/  VOTEU.ANY UP1, P0 ;  /* 0x0000000000ff7886 */ /* 0x000fe20000020100 */
[----:B------:R-:W-:-:S13]  /*23f0*/  PLOP3.LUT P0, PT, PT, PT, UP1, 0x80, 0x8 ;  /* 0x000000000008781c */ /* 0x000fda0003f0f018 */
[----:B-1----:R-:W-:Y:S02]  /*2400*/  @P0 MOV R0, R4 ;  /* 0x0000000400000202 */ /* 0x002fe40000000f00 */
[----:B------:R-:W-:Y:S02]  /*2410*/  @P0 LOP3.LUT R4, R5, 0xffff, RZ, 0xc0, !PT ;  /* 0x0000ffff05040812 */ /* 0x000fe400078ec0ff */
[----:B------:R-:W-:Y:S02]  /*2420*/  @P0 R2UR UR6, R0 ;  /* 0x00000000000602ca */ /* 0x000fe400000e0000 */
[----:B------:R-:W-:-:S11]  /*2430*/  @P0 R2UR UR5, R4 ;  /* 0x00000000040502ca */ /* 0x000fd600000e0000 */
[----:B------:R-:W-:Y:S02]  /*2440*/  @UP1 UMOV UR49, UR6 ;  /* 0x0000000600311c82 */ /* 0x000fe40008000000 */
[----:B------:R-:W-:Y:S01]  /*2450*/  @UP1 UMOV UR48, UR5 ;  /* 0x0000000500301c82 */ /* 0x000fe20008000000 */
[----:B------:R-:W-:Y:S05]  /*2460*/  BRA.U !UP0, `(.L_x_30) ;  /* 0x0000000108d47547 */ /* 0x000fea000b800000 */
[----:B------:R-:W1:Y:S01]  /*2470*/  LDCU.128 UR16, c[0x0][0xc10] ;  /* 0x00018200ff1077ac */ /* 0x000e620008000c00 */
[----:B------:R-:W2:Y:S01]  /*2480*/  LDCU UR20, c[0x0][0xc20] ;  /* 0x00018400ff1477ac */ /* 0x000ea20008000800 */
[----:B------:R-:W3:Y:S01]  /*2490*/  LDCU UR13, c[0x0][0xc0c] ;  /* 0x00018180ff0d77ac */ /* 0x000ee20008000800 */
[----:B------:R-:W4:Y:S01]  /*24a0*/  LDCU.64 UR14, c[0x0][0xc28] ;  /* 0x00018500ff0e77ac */ /* 0x000f220008000a00 */
[----:B------:R-:W-:Y:S02]  /*24b0*/  UISETP.NE.AND UP3, UPT, UR39, 0x1, UPT ;  /* 0x000000012700788c */ /* 0x000fe4000bf65270 */
[----:B-1----:R-:W-:Y:S02]  /*24c0*/  UIMAD.WIDE.U32 UR4, UR52, UR19, URZ ;  /* 0x00000013340472a5 */ /* 0x002fe4000f8e00ff */
[----:B------:R-:W-:Y:S02]  /*24d0*/  UIMAD.WIDE.U32 UR6, UR53, UR16, URZ ;  /* 0x00000010350672a5 */ /* 0x000fe4000f8e00ff */
[----:B------:R-:W-:-:S02]  /*24e0*/  UISETP.NE.AND UP0, UPT, UR18, 0x1, UPT ;  /* 0x000000011200788c */ /* 0x000fc4000bf05270 */
[----:B------:R-:W-:Y:S01]  /*24f0*/  UIMAD.WIDE.U32 UR10, UR48, UR19, URZ ;  /* 0x00000013300a72a5 */ /* 0x000fe2000f8e00ff */
[----:B------:R-:W-:Y:S01]  /*2500*/  UMOV UR4, UR5 ;  /* 0x0000000500047c82 */ /* 0x000fe20008000000 */
[----:B---3--:R-:W-:Y:S02]  /*2510*/  UISETP.NE.AND UP2, UPT, UR13, 0x1, UPT ;  /* 0x000000010d00788c */ /* 0x008fe4000bf45270 */
[----:B--2---:R-:W-:Y:S02]  /*2520*/  USHF.R.U32.HI UR5, URZ, UR20, UR4 ;  /* 0x00000014ff057299 */ /* 0x004fe40008011604 */
[----:B------:R-:W-:Y:S01]  /*2530*/  UIMAD.WIDE.U32 UR8, UR49, UR16, URZ ;  /* 0x00000010310872a5 */ /* 0x000fe2000f8e00ff */
[----:B------:R-:W-:Y:S01]  /*2540*/  UMOV UR4, UR7 ;  /* 0x0000000700047c82 */ /* 0x000fe20008000000 */
[----:B------:R-:W-:Y:S02]  /*2550*/  USEL UR5, UR52, UR5, !UP0 ;  /* 0x0000000534057287 */ /* 0x000fe4000c000000 */
[----:B------:R-:W-:-:S02]  /*2560*/  USHF.R.U32.HI UR4, URZ, UR17, UR4 ;  /* 0x00000011ff047299 */ /* 0x000fc40008011604 */
[----:B----4-:R-:W-:Y:S02]  /*2570*/  UIMAD.WIDE.U32 UR6, UR5, UR14, URZ ;  /* 0x0000000e050672a5 */ /* 0x010fe4000f8e00ff */
[----:B------:R-:W-:Y:S01]  /*2580*/  USEL UR12, UR53, UR4, !UP2 ;  /* 0x00000004350c7287 */ /* 0x000fe2000d000000 */
[----:B------:R-:W-:Y:S02]  /*2590*/  UMOV UR8, UR9 ;  /* 0x0000000900087c82 */ /* 0x000fe40008000000 */
[----:B------:R-:W-:Y:S01]  /*25a0*/  UMOV UR4, UR11 ;  /* 0x0000000b00047c82 */ /* 0x000fe20008000000 */
[----:B------:R-:W-:Y:S01]  /*25b0*/  UIMAD.WIDE.U32 UR10, UR12, UR14, URZ ;  /* 0x0000000e0c0a72a5 */ /* 0x000fe2000f8e00ff */
[----:B------:R-:W-:Y:S01]  /*25c0*/  UMOV UR6, UR7 ;  /* 0x0000000700067c82 */ /* 0x000fe20008000000 */
[----:B------:R-:W-:Y:S02]  /*25d0*/  USHF.R.U32.HI UR4, URZ, UR20, UR4 ;  /* 0x00000014ff047299 */ /* 0x000fe40008011604 */
[----:B------:R-:W-:-:S02]  /*25e0*/  @UP3 USHF.R.U32.HI UR5, URZ, UR15, UR6 ;  /* 0x0000000fff053299 */ /* 0x000fc40008011606 */
[----:B------:R-:W-:Y:S01]  /*25f0*/  USHF.R.U32.HI UR17, URZ, UR17, UR8 ;  /* 0x00000011ff117299 */ /* 0x000fe20008011608 */
[----:B------:R-:W-:Y:S01]  /*2600*/  UMOV UR6, UR11 ;  /* 0x0000000b00067c82 */ /* 0x000fe20008000000 */
[----:B------:R-:W-:Y:S02]  /*2610*/  USEL UR4, UR48, UR4, !UP0 ;  /* 0x0000000430047287 */ /* 0x000fe4000c000000 */
[----:B------:R-:W-:Y:S02]  /*2620*/  @UP3 USHF.R.U32.HI UR12, URZ, UR15, UR6 ;  /* 0x0000000fff0c3299 */ /* 0x000fe40008011606 */
[----:B------:R-:W-:Y:S02]  /*2630*/  UIMAD UR6, UR39, UR5, URZ ;  /* 0x00000005270672a4 */ /* 0x000fe4000f8e02ff */
[----:B------:R-:W-:Y:S02]  /*2640*/  USEL UR5, UR49, UR17, !UP2 ;  /* 0x0000001131057287 */ /* 0x000fe4000d000000 */
[----:B------:R-:W-:-:S02]  /*2650*/  UIMAD UR8, UR39, UR12, URZ ;  /* 0x0000000c270872a4 */ /* 0x000fc4000f8e02ff */
[----:B------:R-:W-:Y:S02]  /*2660*/  UISETP.GE.AND UP0, UPT, UR4, UR6, UPT ;  /* 0x000000060400728c */ /* 0x000fe4000bf06270 */
[----:B------:R-:W-:Y:S02]  /*2670*/  UIMAD.WIDE.U32 UR6, UR4, UR14, URZ ;  /* 0x0000000e040672a5 */ /* 0x000fe4000f8e00ff */
[----:B------:R-:W-:Y:S02]  /*2680*/  UISETP.GE.OR UP0, UPT, UR5, UR8, UP0 ;  /* 0x000000080500728c */ /* 0x000fe40008706670 */
[----:B------:R-:W-:Y:S02]  /*2690*/  UIMAD.WIDE.U32 UR8, UR5, UR14, URZ ;  /* 0x0000000e050872a5 */ /* 0x000fe4000f8e00ff */
[----:B------:R-:W-:Y:S01]  /*26a0*/  UIADD3 UR10, UPT, UPT, -UR4, URZ, URZ ;  /* 0x000000ff040a7290 */ /* 0x000fe2000fffe1ff */
[----:B------:R-:W-:Y:S02]  /*26b0*/  UMOV UR6, UR7 ;  /* 0x0000000700067c82 */ /* 0x000fe40008000000 */
[----:B------:R-:W-:-:S02]  /*26c0*/  USHF.R.U32.HI UR6, URZ, UR15, UR6 ;  /* 0x0000000fff067299 */ /* 0x000fc40008011606 */
[----:B------:R-:W-:Y:S02]  /*26d0*/  UIMAD UR10, UR18, UR10, UR48 ;  /* 0x0000000a120a72a4 */ /* 0x000fe4000f8e0230 */
[----:B------:R-:W-:Y:S01]  /*26e0*/  USEL UR6, UR4, UR6, !UP3 ;  /* 0x0000000604067287 */ /* 0x000fe2000d800000 */
[----:B------:R-:W-:Y:S01]  /*26f0*/  @!UP0 UMOV UR7, UR9 ;  /* 0x0000000900078c82 */ /* 0x000fe20008000000 */
[----:B------:R-:W-:Y:S02]  /*2700*/  UIADD3 UR9, UPT, UPT, -UR5, URZ, URZ ;  /* 0x000000ff05097290 */ /* 0x000fe4000fffe1ff */
[----:B------:R-:W-:Y:S02]  /*2710*/  @!UP0 USHF.R.U32.HI UR7, URZ, UR15, UR7 ;  /* 0x0000000fff078299 */ /* 0x000fe40008011607 */
[----:B------:R-:W-:Y:S02]  /*2720*/  UIADD3 UR8, UPT, UPT, -UR6, URZ, URZ ;  /* 0x000000ff06087290 */ /* 0x000fe4000fffe1ff */
[----:B------:R-:W-:-:S02]  /*2730*/  @!UP0 USEL UR7, UR5, UR7, !UP3 ;  /* 0x0000000705078287 */ /* 0x000fc4000d800000 */
[----:B------:R-:W-:Y:S02]  /*2740*/  UIMAD UR8, UR39, UR8, UR4 ;  /* 0x00000008270872a4 */ /* 0x000fe4000f8e0204 */
[----:B------:R-:W-:Y:S02]  /*2750*/  @!UP0 UIADD3 UR6, UPT, UPT, UR6, -UR7, URZ ;  /* 0x8000000706068290 */ /* 0x000fe4000fffe0ff */
[----:B------:R-:W-:Y:S02]  /*2760*/  @!UP0 UIMAD UR7, UR8, UR12, UR7 ;  /* 0x0000000c080782a4 */ /* 0x000fe4000f8e0207 */
[----:B------:R-:W-:Y:S02]  /*2770*/  @!UP0 UIMAD UR4, UR39, UR6, UR5 ;  /* 0x00000006270482a4 */ /* 0x000fe4000f8e0205 */
[----:B------:R-:W-:Y:S02]  /*2780*/  UIMAD UR6, UR13, UR9, UR49 ;  /* 0x000000090d0672a4 */ /* 0x000fe4000f8e0231 */
[----:B------:R-:W-:Y:S01]  /*2790*/  UIMAD UR48, UR4, UR18, UR10 ;  /* 0x00000012043072a4 */ /* 0x000fe2000f8e020a */
[----:B------:R-:W-:-:S02]  /*27a0*/  @!UP0 UMOV UR5, UR7 ;  /* 0x0000000700058c82 */ /* 0x000fc40008000000 */
[----:B------:R-:W-:-:S12]  /*27b0*/  UIMAD UR49, UR5, UR13, UR6 ;  /* 0x0000000d053172a4 */ /* 0x000fd8000f8e0206 */
.L_x_30:
        /* <DEDUP_REMOVED lines=20> */
.L_x_31:
[----:B------:R-:W-:Y:S01]  /*2900*/  R2UR UR5, R57 ;  /* 0x00000000390572ca */ /* 0x000fe200000e0000 */
[----:B------:R-:W-:Y:S01]  /*2910*/  UMOV UR36, UR38 ;  /* 0x0000002600247c82 */ /* 0x000fe20008000000 */
[----:B------:R-:W-:Y:S02]  /*2920*/  R2UR UR4, R56 ;  /* 0x00000000380472ca */ /* 0x000fe400000e0000 */
[----:B------:R-:W-:Y:S02]  /*2930*/  PLOP3.LUT P1, PT, PT, PT, PT, 0x80, 0x8 ;  /* 0x000000000008781c */ /* 0x000fe40003f2f070 */
[----:B------:R-:W-:-:S07]  /*2940*/  LOP3.LUT R2, R2, 0x1, RZ, 0x3c, !PT ;  /* 0x0000000102027812 */ /* 0x000fce00078e3cff */
[----:B------:R-:W-:Y:S02]  /*2950*/  UIADD3 UR51, UPT, UPT, UR49, UR5, URZ ;  /* 0x0000000531337290 */ /* 0x000fe4000fffe0ff */
[----:B------:R-:W-:Y:S01]  /*2960*/  UIADD3 UR21, UPT, UPT, UR48, UR4, URZ ;  /* 0x0000000430157290 */ /* 0x000fe2000fffe0ff */
[----:B------:R-:W-:Y:S11]  /*2970*/  BRA.U UP1, `(.L_x_32) ;  /* 0xffffffe901d87547 */ /* 0x000ff6000b83ffff */
[----:B------:R-:W-:Y:S01]  /*2980*/  UIADD3 UR30, UPT, UPT, UR30, 0x40, URZ ;  /* 0x000000401e1e7890 */ /* 0x000fe2000fffe0ff */
[----:B------:R-:W-:-:S03]  /*2990*/  MOV R2, UR26 ;  /* 0x0000001a00027c02 */ /* 0x000fc60008000f00 */
[----:B------:R-:W-:Y:S01]  /*29a0*/  ULEA UR4, UR31, UR30, 0x3 ;  /* 0x0000001e1f047291 */ /* 0x000fe2000f8e18ff */
[----:B------:R-:W-:-:S08]  /*29b0*/  SHF.L.U32 R2, R2, 0x1f, RZ ;  /* 0x0000001f02027819 */ /* 0x000fd000000006ff */
[----:B------:R-:W1:Y:S02]  /*29c0*/  SYNCS.PHASECHK.TRANS64.TRYWAIT P0, [UR4], R2 ;  /* 0x00000002ff0075a7 */ /* 0x000e640008001104 */
[----:B-1----:R-:W-:Y:S05]  /*29d0*/  @!P0 BRA `(.L_x_33) ;  /* 0x0000006400c08947 */ /* 0x002fea0003800000 */
.L_x_132:
[----:B------:R-:W-:-:S04]  /*29e0*/  UIADD3 UR4, UPT, UPT, UR31, 0x1, URZ ;  /* 0x000000011f047890 */ /* 0x000fc8000fffe0ff */
[----:B------:R-:W-:-:S04]  /*29f0*/  UISETP.NE.AND UP0, UPT, UR4, 0x8, UPT ;  /* 0x000000080400788c */ /* 0x000fc8000bf05270 */
[----:B------:R-:W-:Y:S02]  /*2a00*/  USEL UR5, URZ, 0x1, UP0 ;  /* 0x00000001ff057887 */ /* 0x000fe40008000000 */
[----:B------:R-:W-:Y:S02]  /*2a10*/  USEL UR4, UR4, URZ, UP0 ;  /* 0x000000ff04047287 */ /* 0x000fe40008000000 */
[----:B------:R-:W-:Y:S02]  /*2a20*/  ULOP3.LUT UR6, UR26, UR5, URZ, 0x3c, !UPT ;  /* 0x000000051a067292 */ /* 0x000fe4000f8e3cff */
[----:B------:R-:W-:-:S04]  /*2a30*/  ULEA UR5, UR4, UR30, 0x3 ;  /* 0x0000001e04057291 */ /* 0x000fc8000f8e18ff */
[----:B-1----:R-:W-:-:S04]  /*2a40*/  MOV R2, UR6 ;  /* 0x0000000600027c02 */ /* 0x002fc80008000f00 */
[----:B------:R-:W-:-:S04]  /*2a50*/  SHF.L.U32 R2, R2, 0x1f, RZ ;  /* 0x0000001f02027819 */ /* 0x000fc800000006ff */
[----:B------:R-:W1:Y:S02]  /*2a60*/  SYNCS.PHASECHK.TRANS64.TRYWAIT P0, [UR5], R2 ;  /* 0x00000002ff0075a7 */ /* 0x000e640008001105 */
[----:B-1----:R-:W-:Y:S05]  /*2a70*/  @!P0 BRA `(.L_x_34) ;  /* 0x0000006400b08947 */ /* 0x002fea0003800000 */
.L_x_134:
        /* <DEDUP_REMOVED lines=10> */
.L_x_136:
        /* <DEDUP_REMOVED lines=10> */
.L_x_138:
        /* <DEDUP_REMOVED lines=10> */
.L_x_140:
        /* <DEDUP_REMOVED lines=10> */
.L_x_142:
        /* <DEDUP_REMOVED lines=10> */
.L_x_144:
[----:B------:R-:W-:-:S04]  /*2da0*/  UIADD3 UR4, UPT, UPT, UR4, 0x1, URZ ;  /* 0x0000000104047890 */ /* 0x000fc8000fffe0ff */
[----:B------:R-:W-:-:S04]  /*2db0*/  UISETP.NE.AND UP0, UPT, UR4, 0x8, UPT ;  /* 0x000000080400788c */ /* 0x000fc8000bf05270 */
[----:B------:R-:W-:Y:S02]  /*2dc0*/  USEL UR5, URZ, 0x1, UP0 ;  /* 0x00000001ff057887 */ /* 0x000fe40008000000 */
[----:B------:R-:W-:Y:S02]  /*2dd0*/  USEL UR4, UR4, URZ, UP0 ;  /* 0x000000ff04047287 */ /* 0x000fe40008000000 */
[----:B------:R-:W-:Y:S02]  /*2de0*/  ULOP3.LUT UR5, UR6, UR5, URZ, 0x3c, !UPT ;  /* 0x0000000506057292 */ /* 0x000fe4000f8e3cff */
[----:B------:R-:W-:-:S04]  /*2df0*/  ULEA UR4, UR4, UR30, 0x3 ;  /* 0x0000001e04047291 */ /* 0x000fc8000f8e18ff */
[----:B-1----:R-:W-:Y:S02]  /*2e00*/  IMAD.U32 R2, RZ, RZ, UR5 ;  /* 0x00000005ff027e24 */ /* 0x002fe4000f8e00ff */
[----:B------:R-:W-:-:S03]  /*2e10*/  MOV R0, UR4 ;  /* 0x0000000400007c02 */ /* 0x000fc60008000f00 */
[----:B------:R-:W-:-:S07]  /*2e20*/  SHF.L.U32 R2, R2, 0x1f, RZ ;  /* 0x0000001f02027819 */ /* 0x000fce00000006ff */
.L_x_40:
[----:B-1----:R1:W2:Y:S02]  /*2e30*/  SYNCS.PHASECHK.TRANS64.TRYWAIT P0, [R0+URZ], R2 ;  /* 0x00000002000075a7 */ /* 0x0022a400080011ff */
[----:B--2---:R-:W-:Y:S05]  /*2e40*/  @!P0 NANOSLEEP.SYNCS 0x989680 ;  /* 0x009896800000895d */ /* 0x004fea0003900000 */
[----:B------:R-:W2:Y:S02]  /*2e50*/  @!P0 SYNCS.PHASECHK.TRANS64 P0, [R0+URZ], R2 ;  /* 0x00000002000085a7 */ /* 0x000ea400080010ff */
[----:B--2---:R-:W-:Y:S05]  /*2e60*/  @P0 EXIT ;  /* 0x000000000000094d */ /* 0x004fea0003800000 */
[----:B------:R-:W-:Y:S05]  /*2e70*/  BRA `(.L_x_40) ;  /* 0xfffffffc00ec7947 */ /* 0x000fea000383ffff */
.L_x_16:
[----:B------:R-:W2:Y:S02]  /*2e80*/  S2UR UR4, SR_CgaCtaId ;  /* 0x00000000000479c3 */ /* 0x000ea40000008800 */
[----:B--2---:R-:W-:-:S04]  /*2e90*/  UISETP.NE.AND UP0, UPT, UR4, URZ, UPT ;  /* 0x000000ff0400728c */ /* 0x004fc8000bf05270 */
[----:B------:R-:W-:-:S09]  /*2ea0*/  UISETP.NE.OR UP0, UPT, UR18, 0x1, UP0 ;  /* 0x000000011200788c */ /* 0x000fd20008705670 */
[----:B------:R-:W-:Y:S05]  /*2eb0*/  BRA.U UP0, `(.L_x_41) ;  /* 0x0000000100b47547 */ /* 0x000fea000b800000 */
[----:B------:R-:W2:Y:S01]  /*2ec0*/  S2UR UR5, SR_CgaCtaId ;  /* 0x00000000000579c3 */ /* 0x000ea20000008800 */
[----:B------:R-:W-:Y:S01]  /*2ed0*/  UMOV UR4, 0x400 ;  /* 0x0000040000047882 */ /* 0x000fe20000000000 */
[----:B------:R-:W-:Y:S01]  /*2ee0*/  HFMA2 R3, -RZ, RZ, 0, 5.9604644775390625e-08 ;  /* 0x00000001ff037431 */ /* 0x000fe200000001ff */
[----:B------:R-:W-:Y:S01]  /*2ef0*/  ISETP.NE.AND P0, PT, R0, RZ, PT ;  /* 0x000000ff0000720c */ /* 0x000fe20003f05270 */
[----:B------:R-:W-:Y:S01]  /*2f00*/  IMAD.MOV.U32 R8, RZ, RZ, RZ ;  /* 0x000000ffff087224 */ /* 0x000fe200078e00ff */
[----:B--2---:R-:W-:-:S04]  /*2f10*/  ULEA UR4, UR5, UR4, 0x18 ;  /* 0x0000000405047291 */ /* 0x004fc8000f8ec0ff */
[----:B------:R-:W-:Y:S02]  /*2f20*/  UIADD3 UR5, UPT, UPT, UR4, 0xd8, URZ ;  /* 0x000000d804057890 */ /* 0x000fe4000fffe0ff */
[----:B------:R-:W-:Y:S02]  /*2f30*/  UIADD3 UR8, UPT, UPT, UR4, 0xd0, URZ ;  /* 0x000000d004087890 */ /* 0x000fe4000fffe0ff */
[----:B------:R-:W-:-:S12]  /*2f40*/  UPRMT UR5, URZ, 0x654, UR5 ;  /* 0x00000654ff057896 */ /* 0x000fd80008000005 */
.L_x_44:
[----:B------:R-:W-:Y:S01]  /*2f50*/  SHF.L.U32 R6, R3, 0x1f, RZ ;  /* 0x0000001f03067819 */ /* 0x000fe200000006ff */
[----:B------:R-:W-:Y:S02]  /*2f60*/  IMAD.U32 R4, RZ, RZ, UR8 ;  /* 0x00000008ff047e24 */ /* 0x000fe4000f8e00ff */
[----:B------:R-:W-:Y:S01]  /*2f70*/  @!P0 IMAD.MOV.U32 R5, RZ, RZ, 0x10 ;  /* 0x00000010ff058424 */ /* 0x000fe200078e00ff */
[----:B------:R-:W2:Y:S02]  /*2f80*/  SYNCS.PHASECHK.TRANS64.TRYWAIT P1, [UR4+0xd8], R6 ;  /* 0x0000d806ff0075a7 */ /* 0x000ea40008021104 */
[----:B------:R-:W-:-:S04]  /*2f90*/  PRMT R4, R0, 0x654, R4 ;  /* 0x0000065400047816 */ /* 0x000fc80000000004 */
[----:B------:R-:W-:Y:S01]  /*2fa0*/  SEL R2, R4, R2, !P0 ;  /* 0x0000000204027207 */ /* 0x000fe20004000000 */
[----:B--2---:R-:W-:Y:S06]  /*2fb0*/  @!P1 BRA `(.L_x_42) ;  /* 0x0000006000f09947 */ /* 0x004fec0003800000 */
.L_x_146:
[----:B------:R-:W-:Y:S01]  /*2fc0*/  UIADD3 UR6, UPT, UPT, UR4, 0x110, URZ ;  /* 0x0000011004067890 */ /* 0x000fe2000fffe0ff */
[----:B------:R3:W-:Y:S01]  /*2fd0*/  @!P0 SYNCS.ARRIVE.TRANS64.RED RZ, [R2+URZ], R5 ;  /* 0x0000000502ff89a7 */ /* 0x0007e200080004ff */
[----:B------:R-:W-:Y:S01]  /*2fe0*/  UIADD3 UR7, UPT, UPT, UR4, 0xd0, URZ ;  /* 0x000000d004077890 */ /* 0x000fe2000fffe0ff */
[----:B------:R-:W-:-:S08]  /*2ff0*/  LOP3.LUT R3, R3, 0x1, RZ, 0x3c, !PT ;  /* 0x0000000103037812 */ /* 0x000fd000078e3cff */
[----:B------:R-:W-:Y:S06]  /*3000*/  UGETNEXTWORKID.BROADCAST [UR6], [UR7] ;  /* 0x00000000060073ca */ /* 0x000fec0008000100 */
[----:B---3--:R-:W-:-:S04]  /*3010*/  SHF.L.U32 R5, R8, 0x1f, RZ ;  /* 0x0000001f08057819 */ /* 0x008fc800000006ff */
[----:B------:R-:W3:Y:S02]  /*3020*/  SYNCS.PHASECHK.TRANS64.TRYWAIT P1, [UR4+0xd0], R5 ;  /* 0x0000d005ff0075a7 */ /* 0x000ee40008021104 */
[----:B---3--:R-:W-:Y:S05]  /*3030*/  @!P1 BRA `(.L_x_43) ;  /* 0x0000006000e89947 */ /* 0x008fea0003800000 */
.L_x_148:
[----:B--2---:R-:W2:Y:S01]  /*3040*/  LDS.128 R4, [UR4+0x110] ;  /* 0x00011004ff047984 */ /* 0x004ea20008000c00 */
[----:B------:R-:W-:Y:S01]  /*3050*/  LOP3.LUT R8, R8, 0x1, RZ, 0x3c, !PT ;  /* 0x0000000108087812 */ /* 0x000fe200078e3cff */
[----:B------:R-:W-:Y:S01]  /*3060*/  @!PT LDS RZ, [RZ] ;  /* 0x00000000fffff984 */ /* 0x000fe20000000800 */
[----:B------:R-:W-:Y:S01]  /*3070*/  @!PT LDS RZ, [RZ] ;  /* 0x00000000fffff984 */ /* 0x000fe20000000800 */
[----:B------:R-:W-:Y:S01]  /*3080*/  @!PT LDS RZ, [RZ] ;  /* 0x00000000fffff984 */ /* 0x000fe20000000800 */
[----:B------:R-:W-:Y:S01]  /*3090*/  @!PT LDS RZ, [RZ] ;  /* 0x00000000fffff984 */ /* 0x000fe20000000800 */
[----:B------:R3:W-:Y:S06]  /*30a0*/  MEMBAR.ALL.CTA ;  /* 0x0000000000007992 */ /* 0x0007ec0000008000 */
[----:B---3--:R-:W3:Y:S02]  /*30b0*/  FENCE.VIEW.ASYNC.S ;  /* 0x00000000000073c6 */ /* 0x008ee40000000000 */
[----:B---3--:R-:W-:Y:S01]  /*30c0*/  SYNCS.ARRIVE.TRANS64.RED.A1T0 RZ, [UR5], RZ ;  /* 0x000000ffffff79a7 */ /* 0x008fe20008100405 */
[----:B--2---:R-:W-:-:S13]  /*30d0*/  LOP3.LUT P1, RZ, R6, 0x1, RZ, 0xc0, !PT ;  /* 0x0000000106ff7812 */ /* 0x004fda000782c0ff */
[----:B------:R-:W-:Y:S05]  /*30e0*/  @P1 BRA `(.L_x_44) ;  /* 0xfffffffc00981947 */ /* 0x000fea000383ffff */
[----:B------:R-:W-:-:S04]  /*30f0*/  SHF.L.U32 R0, R3, 0x1f, RZ ;  /* 0x0000001f03007819 */ /* 0x000fc800000006ff */
[----:B------:R-:W2:Y:S02]  /*3100*/  SYNCS.PHASECHK.TRANS64 P0, [UR4+0xd8], R0 ;  /* 0x0000d800ff0075a7 */ /* 0x000ea40008001004 */
[----:B-12---:R-:W-:Y:S05]  /*3110*/  @P0 EXIT ;  /* 0x000000000000094d */ /* 0x006fea0003800000 */
[----:B------:R-:W-:-:S07]  /*3120*/  MOV R0, UR4 ;  /* 0x0000000400007c02 */ /* 0x000fce0008000f00 */
.L_x_45:
[----:B-1----:R-:W-:-:S04]  /*3130*/  SHF.L.U32 R2, R3, 0x1f, RZ ;  /* 0x0000001f03027819 */ /* 0x002fc800000006ff */
[----:B------:R1:W2:Y:S03]  /*3140*/  SYNCS.PHASECHK.TRANS64.TRYWAIT P0, [R0+URZ+0xd8], R2 ;  /* 0x0000d802000075a7 */ /* 0x0002a600080011ff */
[----:B--2---:R-:W-:Y:S05]  /*3150*/  @!P0 NANOSLEEP.SYNCS 0x989680 ;  /* 0x009896800000895d */ /* 0x004fea0003900000 */
[----:B------:R-:W2:Y:S02]  /*3160*/  @!P0 SYNCS.PHASECHK.TRANS64 P0, [R0+URZ+0xd8], R2 ;  /* 0x0000d802000085a7 */ /* 0x000ea400080010ff */
[----:B--2---:R-:W-:Y:S05]  /*3170*/  @P0 EXIT ;  /* 0x000000000000094d */ /* 0x004fea0003800000 */
[----:B------:R-:W-:Y:S05]  /*3180*/  BRA `(.L_x_45) ;  /* 0xfffffffc00e87947 */ /* 0x000fea000383ffff */
.L_x_41:
[----:B------:R-:W-:-:S09]  /*3190*/  UISETP.NE.AND UP0, UPT, UR18, URZ, UPT ;  /* 0x000000ff1200728c */ /* 0x000fd2000bf05270 */
[----:B------:R-:W-:Y:S05]  /*31a0*/  BRA.U UP0, `(.L_x_46) ;  /* 0x0000000d00887547 */ /* 0x000fea000b800000 */
[----:B------:R-:W2:Y:S01]  /*31b0*/  S2UR UR7, SR_CgaCtaId ;  /* 0x00000000000779c3 */ /* 0x000ea20000008800 */
[----:B------:R-:W-:Y:S01]  /*31c0*/  UMOV UR4, 0x40 ;  /* 0x0000004000047882 */ /* 0x000fe20000000000 */
[----:B------:R-:W-:Y:S01]  /*31d0*/  NOP ;  /* 0x0000000000007918 */ /* 0x000fe20000000000 */
[----:B------:R-:W-:Y:S01]  /*31e0*/  UMOV UR6, 0x400 ;  /* 0x0000040000067882 */ /* 0x000fe20000000000 */
[----:B--2---:R-:W-:Y:S02]  /*31f0*/  ULEA UR5, UR7, UR4, 0x18 ;  /* 0x0000000407057291 */ /* 0x004fe4000f8ec0ff */
[----:B------:R-:W-:-:S07]  /*3200*/  ULEA UR6, UR7, UR6, 0x18 ;  /* 0x0000000607067291 */ /* 0x000fce000f8ec0ff */
[----:B------:R-:W2:Y:S02]  /*3210*/  LDS.U8 R0, [UR5+0x1c] ;  /* 0x00001c05ff007984 */ /* 0x000ea40008000000 */
[----:B--2---:R-:W-:-:S13]  /*3220*/  ISETP.NE.AND P0, PT, R0, RZ, PT ;  /* 0x000000ff0000720c */ /* 0x004fda0003f05270 */
[----:B------:R-:W-:Y:S05]  /*3230*/  @P0 BRA `(.L_x_47) ;  /* 0x0000000000580947 */ /* 0x000fea0003800000 */
[----:B------:R-:W-:-:S13]  /*3240*/  ELECT P0, URZ, PT ;  /* 0x0000000000ff782f */ /* 0x000fda0003800000 */
[----:B------:R-:W-:Y:S05]  /*3250*/  @!P0 BRA `(.L_x_48) ;  /* 0x0000000000608947 */ /* 0x000fea0003800000 */
[----:B------:R-:W-:Y:S01]  /*3260*/  UMOV UR4, 0x10 ;  /* 0x0000001000047882 */ /* 0x000fe20000000000 */
[----:B------:R-:W-:Y:S01]  /*3270*/  HFMA2 R0, -RZ, RZ, 0, 5.9604644775390625e-08 ;  /* 0x00000001ff007431 */ /* 0x000fe200000001ff */
[----:B------:R-:W-:-:S03]  /*3280*/  MOV R2, 0xffff ;  /* 0x0000ffff00027802 */ /* 0x000fc60000000f00 */
[----:B------:R-:W-:Y:S04]  /*3290*/  DEPBAR.LE SB2, 0x36 ;  /* 0x0000ad800000791a */ /* 0x000fe80000000000 */
[----:B------:R-:W2:Y:S02]  /*32a0*/  UTCATOMSWS.FIND_AND_SET.ALIGN UP0, UR4, UR4 ;  /* 0x00000004000475e3 */ /* 0x000ea40008000800 */
[----:B--2---:R-:W-:Y:S01]  /*32b0*/  MOV R3, UR4 ;  /* 0x0000000400037c02 */ /* 0x004fe20008000f00 */
[----:B------:R-:W-:Y:S06]  /*32c0*/  BRA.U UP0, `(.L_x_49) ;  /* 0x0000000100187547 */ /* 0x000fec000b800000 */
.L_x_50:
[----:B------:R-:W-:Y:S05]  /*32d0*/  NANOSLEEP 0x64 ;  /* 0x000000640000795d */ /* 0x000fea0003800000 */
[----:B------:R-:W-:-:S05]  /*32e0*/  UMOV UR4, 0x10 ;  /* 0x0000001000047882 */ /* 0x000fca0000000000 */
[----:B------:R-:W-:Y:S04]  /*32f0*/  DEPBAR.LE SB2, 0x36 ;  /* 0x0000ad800000791a */ /* 0x000fe80000000000 */
[----:B------:R-:W2:Y:S02]  /*3300*/  UTCATOMSWS.FIND_AND_SET.ALIGN UP0, UR4, UR4 ;  /* 0x00000004000475e3 */ /* 0x000ea40008000800 */
[----:B--2---:R-:W-:Y:S01]  /*3310*/  MOV R3, UR4 ;  /* 0x0000000400037c02 */ /* 0x004fe20008000f00 */
[----:B------:R-:W-:Y:S05]  /*3320*/  BRA.U !UP0, `(.L_x_50) ;  /* 0xfffffffd08e87547 */ /* 0x000fea000b83ffff */
.L_x_49:
[-C--:B------:R-:W-:Y:S02]  /*3330*/  SHF.L.U32 R2, R2, R3.reuse, RZ ;  /* 0x0000000302027219 */ /* 0x080fe400000006ff */
[----:B------:R-:W-:Y:S01]  /*3340*/  SHF.L.U32 R0, R0, R3, RZ ;  /* 0x0000000300007219 */ /* 0x000fe200000006ff */
[----:B------:R-:W-:Y:S02]  /*3350*/  IMAD.SHL.U32 R3, R3, 0x20, RZ ;  /* 0x0000002003037824 */ /* 0x000fe400078e00ff */
[----:B------:R2:W-:Y:S04]  /*3360*/  ATOMS.OR RZ, [UR5+0x14], R2 ;  /* 0x00001402ffff798c */ /* 0x0005e8000b000005 */
[----:B------:R2:W-:Y:S04]  /*3370*/  ATOMS.OR RZ, [UR5+0x18], R0 ;  /* 0x00001800ffff798c */ /* 0x0005e8000b000005 */
[----:B------:R2:W-:Y:S01]  /*3380*/  STS [UR6+0x120], R3 ;  /* 0x00012003ff007988 */ /* 0x0005e20008000806 */
[----:B------:R-:W-:Y:S05]  /*3390*/  BRA `(.L_x_48) ;  /* 0x0000000000107947 */ /* 0x000fea0003800000 */
.L_x_47:
[----:B------:R-:W-:Y:S02]  /*33a0*/  MOV R0, 0xffffffff ;  /* 0xffffffff00007802 */ /* 0x000fe40000000f00 */
[----:B------:R-:W-:-:S03]  /*33b0*/  MOV R2, 0x33e0 ;  /* 0x000033e000027802 */ /* 0x000fc60000000f00 */
[----:B------:R2:W-:Y:S04]  /*33c0*/  STS [UR6+0x120], R0 ;  /* 0x00012000ff007988 */ /* 0x0005e80008000806 */
[----:B-12--5:R-:W-:Y:S05]  /*33d0*/  CALL.REL.NOINC `($__internal_1_$__cuda_sm10x_tcgen05_guardrail_trap_phase_invalid_during_alloc) ;  /* 0x0000006400f47944 */ /* 0x026fea0003c00000 */
.L_x_48:
[----:B------:R-:W-:Y:S05]  /*33e0*/  WARPSYNC.ALL ;  /* 0x0000000000007948 */ /* 0x000fea0003800000 */
[----:B------:R-:W3:Y:S01]  /*33f0*/  S2UR UR4, SR_CgaCtaId ;  /* 0x00000000000479c3 */ /* 0x000ee20000008800 */
[----:B------:R-:W-:Y:S01]  /*3400*/  UMOV UR20, 0x400 ;  /* 0x0000040000147882 */ /* 0x000fe20000000000 */
[----:B------:R-:W-:-:S06]  /*3410*/  NOP ;  /* 0x0000000000007918 */ /* 0x000fcc0000000000 */
[----:B------:R-:W-:Y:S06]  /*3420*/  BAR.ARV 0x6, 0xa0 ;  /* 0x0182800000007b1d */ /* 0x000fec0000002000 */
[----:B------:R-:W4:Y:S01]  /*3430*/  LDCU.64 UR6, c[0x0][0x388] ;  /* 0x00007100ff0677ac */ /* 0x000f220008000a00 */
[----:B------:R-:W-:Y:S01]  /*3440*/  IMAD.MOV.U32 R10, RZ, RZ, 0x1 ;  /* 0x00000001ff0a7424 */ /* 0x000fe200078e00ff */
[----:B------:R-:W-:Y:S01]  /*3450*/  CS2R R8, SRZ ;  /* 0x0000000000087805 */ /* 0x000fe2000001ff00 */
[----:B------:R-:W1:Y:S01]  /*3460*/  LDCU.64 UR8, c[0x0][0x390] ;  /* 0x00007200ff0877ac */ /* 0x000e620008000a00 */
[----:B------:R-:W-:Y:S01]  /*3470*/  UMOV UR23, URZ ;  /* 0x000000ff00177c82 */ /* 0x000fe20008000000 */
[----:B------:R-:W-:Y:S01]  /*3480*/  UMOV UR19, URZ ;  /* 0x000000ff00137c82 */ /* 0x000fe20008000000 */
[----:B---3--:R-:W-:Y:S01]  /*3490*/  ULEA UR20, UR4, UR20, 0x18 ;  /* 0x0000001404147291 */ /* 0x008fe2000f8ec0ff */
[----:B------:R-:W-:Y:S01]  /*34a0*/  UMOV UR32, 0x0 ;  /* 0x0000000000207882 */ /* 0x000fe20000000000 */
[----:B------:R-:W-:Y:S01]  /*34b0*/  UMOV UR33, 0x4200910 ;  /* 0x0420091000217882 */ /* 0x000fe20000000000 */
[----:B------:R-:W-:Y:S01]  /*34c0*/  UMOV UR30, 0x0 ;  /* 0x00000000001e7882 */ /* 0x000fe20000000000 */
[----:B------:R-:W-:Y:S01]  /*34d0*/  UMOV UR31, 0x4200910 ;  /* 0x04200910001f7882 */ /* 0x000fe20000000000 */
[----:B------:R-:W-:Y:S01]  /*34e0*/  UMOV UR28, 0x0 ;  /* 0x00000000001c7882 */ /* 0x000fe20000000000 */
[----:B------:R-:W-:Y:S01]  /*34f0*/  UMOV UR29, 0x4200910 ;  /* 0x04200910001d7882 */ /* 0x000fe20000000000 */
[----:B----4-:R-:W-:-:S02]  /*3500*/  UIADD3 UR4, UPT, UPT, UR6, 0x1f, URZ ;  /* 0x0000001f06047890 */ /* 0x010fc4000fffe0ff */
[----:B------:R-:W2:Y:S01]  /*3510*/  LDS R11, [UR20+0x120] ;  /* 0x00012014ff0b7984 */ /* 0x000ea20008000800 */
[----:B------:R-:W-:Y:S01]  /*3520*/  UMOV UR26, 0x0 ;  /* 0x00000000001a7882 */ /* 0x000fe20000000000 */
[----:B------:R-:W-:Y:S01]  /*3530*/  UMOV UR27, 0x4200910 ;  /* 0x04200910001b7882 */ /* 0x000fe20000000000 */
[----:B------:R-:W-:-:S04]  /*3540*/  USHF.R.S32.HI UR5, URZ, 0x1f, UR4 ;  /* 0x0000001fff057899 */ /* 0x000fc80008011404 */
[----:B------:R-:W-:Y:S02]  /*3550*/  ULEA.HI UR4, UR5, UR4, URZ, 0x5 ;  /* 0x0000000405047291 */ /* 0x000fe4000f8f28ff */
[----:B------:R-:W-:Y:S02]  /*3560*/  UIADD3 UR5, UPT, UPT, UR20, 0x8800, URZ ;  /* 0x0000880014057890 */ /* 0x000fe4000fffe0ff */
[----:B------:R-:W-:Y:S02]  /*3570*/  USHF.R.S32.HI UR4, URZ, 0x5, UR4 ;  /* 0x00000005ff047899 */ /* 0x000fe40008011404 */
[----:B------:R-:W-:Y:S02]  /*3580*/  USHF.R.U32.HI UR6, URZ, 0x4, UR5 ;  /* 0x00000004ff067899 */ /* 0x000fe40008011605 */
[----:B------:R-:W-:Y:S02]  /*3590*/  UIMAD UR4, UR4, UR7, URZ ;  /* 0x00000007040472a4 */ /* 0x000fe4000f8e02ff */
[----:B------:R-:W-:-:S02]  /*35a0*/  ULOP3.LUT UR6, UR6, 0x3fff, URZ, 0xc0, !UPT ;  /* 0x00003fff06067892 */ /* 0x000fc4000f8ec0ff */
[----:B-1----:R-:W-:Y:S02]  /*35b0*/  UIMAD UR4, UR4, UR8, URZ ;  /* 0x00000008040472a4 */ /* 0x002fe4000f8e02ff */
[----:B------:R-:W-:Y:S02]  /*35c0*/  ULOP3.LUT UR21, UR6, 0x10000, URZ, 0xfc, !UPT ;  /* 0x0001000006157892 */ /* 0x000fe4000f8efcff */
[----:B------:R-:W-:Y:S02]  /*35d0*/  UIMAD UR9, UR4, UR9, URZ ;  /* 0x00000009040972a4 */ /* 0x000fe4000f8e02ff */
[----:B------:R-:W-:Y:S02]  /*35e0*/  UIADD3 UR4, UPT, UPT, UR20, 0x18800, URZ ;  /* 0x0001880014047890 */ /* 0x000fe4000fffe0ff */
[----:B------:R-:W-:Y:S02]  /*35f0*/  UIADD3 UR34, UPT, UPT, UR9, -0x1, URZ ;  /* 0xffffffff09227890 */ /* 0x000fe4000fffe0ff */
[----:B------:R-:W-:-:S02]  /*3600*/  USHF.R.U32.HI UR5, URZ, 0x4, UR4 ;  /* 0x00000004ff057899 */ /* 0x000fc40008011604 */
[----:B------:R-:W-:Y:S02]  /*3610*/  UIADD3 UR4, UPT, UPT, UR20, 0xd8, URZ ;  /* 0x000000d814047890 */ /* 0x000fe4000fffe0ff */
[----:B------:R-:W-:Y:S02]  /*3620*/  ULOP3.LUT UR5, UR5, 0x3fff, URZ, 0xc0, !UPT ;  /* 0x00003fff05057892 */ /* 0x000fe4000f8ec0ff */
[----:B------:R-:W-:Y:S02]  /*3630*/  UPRMT UR25, URZ, 0x654, UR4 ;  /* 0x00000654ff197896 */ /* 0x000fe40008000004 */
[----:B------:R-:W-:Y:S02]  /*3640*/  ULOP3.LUT UR22, UR5, 0x10000, URZ, 0xfc, !UPT ;  /* 0x0001000005167892 */ /* 0x000fe4000f8efcff */
[----:B------:R-:W-:Y:S01]  /*3650*/  UISETP.GE.AND UP3, UPT, UR9, 0x1, UPT ;  /* 0x000000010900788c */ /* 0x000fe2000bf66270 */
[C---:B--2---:R-:W-:Y:S01]  /*3660*/  VIADD R3, R11.reuse, 0x80 ;  /* 0x000000800b037836 */ /* 0x044fe20000000000 */
[----:B------:R-:W-:-:S04]  /*3670*/  LOP3.LUT R2, R11, 0xffff, RZ, 0xc0, !PT ;  /* 0x0000ffff0b027812 */ /* 0x000fc800078ec0ff */
[----:B------:R-:W-:-:S05]  /*3680*/  LOP3.LUT R3, R3, 0xffff, RZ, 0xc0, !PT ;  /* 0x0000ffff03037812 */ /* 0x000fca00078ec0ff */
[----:B------:R1:W-:Y:S02]  /*3690*/  STL.64 [R1], R2 ;  /* 0x0000000201007387 */ /* 0x0003e40000100a00 */
.L_x_57:
[----:B-1----:R-:W-:-:S04]  /*36a0*/  SHF.L.U32 R2, R9, 0x1f, RZ ;  /* 0x0000001f09027819 */ /* 0x002fc800000006ff */
[----:B------:R-:W1:Y:S02]  /*36b0*/  SYNCS.PHASECHK.TRANS64.TRYWAIT P0, [UR20+0xd0], R2 ;  /* 0x0000d002ff0075a7 */ /* 0x000e640008001114 */
[----:B-12-4-:R-:W-:Y:S05]  /*36c0*/  @!P0 BRA `(.L_x_51) ;  /* 0x0000005c005c8947 */ /* 0x016fea0003800000 */
.L_x_150:
[----:B------:R-:W2:Y:S01]  /*36d0*/  LDS.128 R4, [UR20+0x110] ;  /* 0x00011014ff047984 */ /* 0x000ea20008000c00 */
[----:B------:R-:W-:Y:S01]  /*36e0*/  ULEA UR24, UR23, UR20, 0x3 ;  /* 0x0000001417187291 */ /* 0x000fe2000f8e18ff */
[----:B-1----:R-:W-:Y:S01]  /*36f0*/  SHF.L.U32 R2, R10, 0x1f, RZ ;  /* 0x0000001f0a027819 */ /* 0x002fe200000006ff */
[----:B------:R-:W-:Y:S01]  /*3700*/  @!PT LDS RZ, [RZ] ;  /* 0x00000000fffff984 */ /* 0x000fe20000000800 */
[----:B------:R-:W-:Y:S01]  /*3710*/  @!PT LDS RZ, [RZ] ;  /* 0x00000000fffff984 */ /* 0x000fe20000000800 */
[----:B------:R-:W-:Y:S01]  /*3720*/  @!PT LDS RZ, [RZ] ;  /* 0x00000000fffff984 */ /* 0x000fe20000000800 */
[----:B------:R-:W-:Y:S01]  /*3730*/  @!PT LDS RZ, [RZ] ;  /* 0x00000000fffff984 */ /* 0x000fe20000000800 */
[----:B------:R1:W-:Y:S06]  /*3740*/  MEMBAR.ALL.CTA ;  /* 0x0000000000007992 */ /* 0x0003ec0000008000 */
[----:B-1----:R-:W1:Y:S02]  /*3750*/  FENCE.VIEW.ASYNC.S ;  /* 0x00000000000073c6 */ /* 0x002e640000000000 */
[----:B-1----:R-:W-:Y:S01]  /*3760*/  SYNCS.ARRIVE.TRANS64.RED.A1T0 RZ, [UR25], RZ ;  /* 0x000000ffffff79a7 */ /* 0x002fe20008100419 */
[----:B------:R-:W1:Y:S02]  /*3770*/  SYNCS.PHASECHK.TRANS64.TRYWAIT P0, [UR24+0xf0], R2 ;  /* 0x0000f002ff0075a7 */ /* 0x000e640008001118 */
[----:B-12---:R-:W-:Y:S05]  /*3780*/  @!P0 BRA `(.L_x_52) ;  /* 0x0000005c00448947 */ /* 0x006fea0003800000 */
.L_x_152:
[----:B------:R-:W-:Y:S05]  /*3790*/  BRA.U !UP3, `(.L_x_53) ;  /* 0x000000010bf87547 */ /* 0x000fea000b800000 */
[----:B-1----:R-:W-:Y:S01]  /*37a0*/  IMAD.U32 R0, RZ, RZ, UR23 ;  /* 0x00000017ff007e24 */ /* 0x002fe2000f8e00ff */
[----:B------:R-:W-:-:S04]  /*37b0*/  ULEA UR4, UR19, UR20, 0x3 ;  /* 0x0000001413047291 */ /* 0x000fc8000f8e18ff */
[----:B------:R-:W-:-:S05]  /*37c0*/  LEA R0, R0, R1, 0x2 ;  /* 0x0000000100007211 */ /* 0x000fca00078e10ff */
[----:B------:R1:W5:Y:S01]  /*37d0*/  LDL R2, [R0] ;  /* 0x0000000000027983 */ /* 0x0003620000100800 */
[----:B------:R-:W-:Y:S01]  /*37e0*/  UPLOP3.LUT UP2, UPT, UPT, UPT, UPT, 0x40, 0x4 ;  /* 0x000000000004789c */ /* 0x000fe20003f4e870 */
[----:B------:R-:W-:Y:S01]  /*37f0*/  UMOV UR17, UR34 ;  /* 0x0000002200117c82 */ /* 0x000fe20008000000 */
[----:B-1----:R-:W-:-:S04]  /*3800*/  SHF.L.U32 R0, R8, 0x1f, RZ ;  /* 0x0000001f08007819 */ /* 0x002fc800000006ff */
[----:B------:R1:W2:Y:S01]  /*3810*/  SYNCS.PHASECHK.TRANS64.TRYWAIT P2, [UR4], R0 ;  /* 0x00000000ff0075a7 */ /* 0x0002a20008041104 */
[----:B------:R-:W-:-:S05]  /*3820*/  UMOV UR4, UR19 ;  /* 0x0000001300047c82 */ /* 0x000fca0008000000 */
.L_x_56:
[----:B------:R-:W-:Y:S01]  /*3830*/  ULEA UR18, UR4, UR20, 0x3 ;  /* 0x0000001404127291 */ /* 0x000fe2000f8e18ff */
[----:B--234-:R-:W-:Y:S11]  /*3840*/  @P2 BRA `(.L_x_54) ;  /* 0x00000000000c2947 */ /* 0x01cff60003800000 */
[----:B------:R-:W-:Y:S04]  /*3850*/  SHF.L.U32 R3, R8, 0x1f, RZ ;  /* 0x0000001f08037819 */ /* 0x000fe800000006ff */
[----:B------:R-:W2:Y:S02]  /*3860*/  SYNCS.PHASECHK.TRANS64.TRYWAIT P0, [UR18], R3 ;  /* 0x00000003ff0075a7 */ /* 0x000ea40008001112 */
[----:B--2---:R-:W-:Y:S05]  /*3870*/  @!P0 BRA `(.L_x_55) ;  /* 0x0000005c00208947 */ /* 0x004fea0003800000 */
.L_x_54:
[----:B------:R-:W-:Y:S01]  /*3880*/  UISETP.NE.AND UP0, UPT, UR17, URZ, UPT ;  /* 0x000000ff1100728c */ /* 0x000fe2000bf05270 */
[----:B------:R-:W-:Y:S01]  /*3890*/  PLOP3.LUT P2, PT, PT, PT, PT, 0x80, 0x8 ;  /* 0x000000000008781c */ /* 0x000fe20003f4f070 */
[----:B------:R-:W-:Y:S01]  /*38a0*/  UIADD3 UR5, UPT, UPT, UR4, 0x1, URZ ;  /* 0x0000000104057890 */ /* 0x000fe2000fffe0ff */
[----:B------:R-:W-:Y:S11]  /*38b0*/  ELECT P1, URZ, PT ;  /* 0x0000000000ff782f */ /* 0x000ff60003820000 */
[----:B------:R-:W-:Y:S02]  /*38c0*/  @!UPT UIADD3 URZ, UPT, UPT, URZ, URZ, URZ ;  /* 0x000000fffffff290 */ /* 0x000fe4000fffe0ff */
[----:B-----5:R-:W-:Y:S01]  /*38d0*/  @P1 R2UR.BROADCAST UR8, R2 ;  /* 0x00000000020812ca */ /* 0x020fe200008e0000 */
[----:B------:R-:W-:Y:S01]  /*38e0*/  UISETP.NE.AND UP1, UPT, UR5, 0x8, UPT ;  /* 0x000000080500788c */ /* 0x000fe2000bf25270 */
[----:B------:R-:W-:Y:S01]  /*38f0*/  PLOP3.LUT P0, PT, PT, PT, UP0, 0x80, 0x8 ;  /* 0x000000000008781c */ /* 0x000fe20003f0f008 */
[----:B------:R-:W-:Y:S02]  /*3900*/  ULEA UR10, UR4, UR22, 0xa ;  /* 0x00000016040a7291 */ /* 0x000fe4000f8e50ff */
[----:B------:R-:W-:Y:S02]  /*3910*/  USEL UR6, URZ, 0x1, UP1 ;  /* 0x00000001ff067887 */ /* 0x000fe40008800000 */
[----:B------:R-:W-:Y:S02]  /*3920*/  USEL UR19, UR5, URZ, UP1 ;  /* 0x000000ff05137287 */ /* 0x000fe40008800000 */
[----:B------:R-:W-:Y:S02]  /*3930*/  ULEA UR14, UR4, UR21, 0x9 ;  /* 0x00000015040e7291 */ /* 0x000fe4000f8e48ff */
[----:B------:R-:W-:Y:S01]  /*3940*/  @UP0 ULEA UR5, UR19, UR20, 0x3 ;  /* 0x0000001413050291 */ /* 0x000fe2000f8e18ff */
[----:B------:R-:W-:Y:S01]  /*3950*/  LOP3.LUT R8, R8, UR6, RZ, 0x3c, !PT ;  /* 0x0000000608087c12 */ /* 0x000fe2000f8e3cff */
[----:B------:R-:W-:Y:S02]  /*3960*/  UIADD3 UR6, UPT, UPT, UR10, 0x2, URZ ;  /* 0x000000020a067890 */ /* 0x000fe4000fffe0ff */
[----:B------:R-:W-:Y:S01]  /*3970*/  UIADD3 UR4, UPT, UPT, UR14, 0x2, URZ ;  /* 0x000000020e047890 */ /* 0x000fe2000fffe0ff */
[----:B-1----:R-:W-:Y:S01]  /*3980*/  @P0 SHF.L.U32 R0, R8, 0x1f, RZ ;  /* 0x0000001f08000819 */ /* 0x002fe200000006ff */
[----:B------:R-:W-:Y:S01]  /*3990*/  UIADD3 UR12, UPT, UPT, UR10, 0x4, URZ ;  /* 0x000000040a0c7890 */ /* 0x000fe2000fffe0ff */
[----:B------:R-:W-:Y:S02]  /*39a0*/  UMOV UR11, 0x40004040 ;  /* 0x40004040000b7882 */ /* 0x000fe40000000000 */
[----:B------:R3:W4:Y:S01]  /*39b0*/  @P0 SYNCS.PHASECHK.TRANS64.TRYWAIT P2, [UR5], R0 ;  /* 0x00000000ff0005a7 */ /* 0x0007220008041105 */
[----:B------:R-:W-:Y:S11]  /*39c0*/  ELECT P0, URZ, PT ;  /* 0x0000000000ff782f */ /* 0x000ff60003800000 */
[----:B------:R-:W-:Y:S02]  /*39d0*/  @!UPT UIADD3 URZ, UPT, UPT, URZ, URZ, URZ ;  /* 0x000000fffffff290 */ /* 0x000fe4000fffe0ff */
[C---:B------:R-:W-:Y:S02]  /*39e0*/  @P0 R2UR.BROADCAST UR16, R2.reuse ;  /* 0x00000000021002ca */ /* 0x040fe400008e0000 */
[----:B------:R-:W-:Y:S01]  /*39f0*/  ELECT P0, URZ, PT ;  /* 0x0000000000ff782f */ /* 0x000fe20003800000 */
[----:B------:R-:W-:Y:S01]  /*3a00*/  UMOV UR15, 0x40004040 ;  /* 0x40004040000f7882 */ /* 0x000fe20000000000 */
[----:B------:R-:W-:Y:S01]  /*3a10*/  UMOV UR7, 0x40004040 ;  /* 0x4000404000077882 */ /* 0x000fe20000000000 */
[----:B------:R1:W-:Y:S01]  /*3a20*/  UTCHMMA gdesc[UR14], gdesc[UR10], tmem[UR8], tmem[UR32], idesc[UR33], UP2 ;  /* 0x00ff200a0e0075ea */ /* 0x0003e20009000008 */
[----:B------:R-:W-:Y:S01]  /*3a30*/  UPLOP3.LUT UP2, UPT, UPT, UPT, UPT, 0x80, 0x8 ;  /* 0x000000000008789c */ /* 0x000fe20003f4f070 */
[----:B------:R-:W-:Y:S01]  /*3a40*/  UMOV UR5, 0x40004040 ;  /* 0x4000404000057882 */ /* 0x000fe20000000000 */
[----:B------:R-:W-:Y:S01]  /*3a50*/  UMOV UR13, 0x40004040 ;  /* 0x40004040000d7882 */ /* 0x000fe20000000000 */
[----:B------:R-:W-:Y:S04]  /*3a60*/  UMOV UR9, 0x40004040 ;  /* 0x4000404000097882 */ /* 0x000fe80000000000 */
[----:B------:R2:W-:Y:S01]  /*3a70*/  UTCHMMA gdesc[UR4], gdesc[UR6], tmem[UR16], tmem[UR30], idesc[UR31], UPT ;  /* 0x00ff1e06040075ea */ /* 0x0005e2000b800010 */
[----:B-1----:R-:W-:Y:S01]  /*3a80*/  UIADD3 UR8, UPT, UPT, UR14, 0x4, URZ ;  /* 0x000000040e087890 */ /* 0x002fe2000fffe0ff */
[C---:B------:R-:W-:Y:S02]  /*3a90*/  @P0 R2UR.BROADCAST UR15, R2.reuse ;  /* 0x00000000020f02ca */ /* 0x040fe400008e0000 */
[----:B------:R-:W-:Y:S01]  /*3aa0*/  ELECT P0, URZ, PT ;  /* 0x0000000000ff782f */ /* 0x000fe20003800000 */
[----:B------:R-:W-:Y:S02]  /*3ab0*/  UIADD3 UR10, UPT, UPT, UR10, 0x6, URZ ;  /* 0x000000060a0a7890 */ /* 0x000fe4000fffe0ff */
[----:B--2---:R-:W-:Y:S10]  /*3ac0*/  UIADD3 UR6, UPT, UPT, UR14, 0x6, URZ ;  /* 0x000000060e067890 */ /* 0x004ff4000fffe0ff */
[----:B------:R-:W-:Y:S01]  /*3ad0*/  @P0 R2UR.BROADCAST UR14, R2 ;  /* 0x00000000020e02ca */ /* 0x000fe200008e0000 */
[----:B------:R-:W-:Y:S02]  /*3ae0*/  UIADD3 UR5, UPT, UPT, UR18, 0x40, URZ ;  /* 0x0000004012057890 */ /* 0x000fe4000fffe0ff */
[----:B------:R-:W-:Y:S01]  /*3af0*/  UIADD3 UR4, UPT, UPT, UR17, 0x1, URZ ;  /* 0x0000000111047890 */ /* 0x000fe2000fffe0ff */
[----:B------:R1:W-:Y:S03]  /*3b00*/  UTCHMMA gdesc[UR8], gdesc[UR12], tmem[UR15], tmem[UR28], idesc[UR29], UPT ;  /* 0x00ff1c0c080075ea */ /* 0x0003e6000b80000f */
[----:B------:R-:W-:Y:S03]  /*3b10*/  UISETP.GT.U32.AND UP0, UPT, UR4, 0x1, UPT ;  /* 0x000000010400788c */ /* 0x000fe6000bf04070 */
[----:B------:R-:W-:Y:S03]  /*3b20*/  UMOV UR4, UR19 ;  /* 0x0000001300047c82 */ /* 0x000fe60008000000 */
[----:B------:R3:W-:Y:S01]  /*3b30*/  UTCHMMA gdesc[UR6], gdesc[UR10], tmem[UR14], tmem[UR26], idesc[UR27], UPT ;  /* 0x00ff1a0a060075ea */ /* 0x0007e2000b80000e */
[----:B------:R3:W-:Y:S01]  /*3b40*/  UTCBAR [UR5], URZ ;  /* 0x000000ff050073e9 */ /* 0x0007e200080000ff */
[----:B-1----:R-:W-:Y:S07]  /*3b50*/  UIADD3 UR8, UPT, UPT, UR17, -0x1, URZ ;  /* 0xffffffff11087890 */ /* 0x002fee000fffe0ff */
[----:B------:R-:W-:Y:S01]  /*3b60*/  UMOV UR17, UR8 ;  /* 0x0000000800117c82 */ /* 0x000fe20008000000 */
[----:B------:R-:W-:Y:S05]  /*3b70*/  BRA.U UP0, `(.L_x_56) ;  /* 0xfffffffd002c7547 */ /* 0x000fea000b83ffff */
.L_x_53:
[----:B------:R-:W-:Y:S01]  /*3b80*/  UIADD3 UR4, UPT, UPT, UR23, 0x1, URZ ;  /* 0x0000000117047890 */ /* 0x000fe2000fffe0ff */
[----:B------:R-:W-:Y:S01]  /*3b90*/  LOP3.LUT P0, RZ, R6, 0x1, RZ, 0xc0, !PT ;  /* 0x0000000106ff7812 */ /* 0x000fe2000780c0ff */
[----:B---3--:R-:W-:Y:S01]  /*3ba0*/  UIADD3 UR5, UPT, UPT, UR24, 0xe0, URZ ;  /* 0x000000e018057890 */ /* 0x008fe2000fffe0ff */
[----:B------:R-:W-:Y:S01]  /*3bb0*/  LOP3.LUT R9, R9, 0x1, RZ, 0x3c, !PT ;  /* 0x0000000109097812 */ /* 0x000fe200078e3cff */
[----:B------:R-:W-:-:S04]  /*3bc0*/  UISETP.NE.AND UP0, UPT, UR4, 0x2, UPT ;  /* 0x000000020400788c */ /* 0x000fc8000bf05270 */
[----:B------:R-:W-:Y:S02]  /*3bd0*/  USEL UR6, URZ, 0x1, UP0 ;  /* 0x00000001ff067887 */ /* 0x000fe40008000000 */
[----:B------:R-:W-:Y:S01]  /*3be0*/  USEL UR23, UR4, URZ, UP0 ;  /* 0x000000ff04177287 */ /* 0x000fe20008000000 */
[----:B------:R2:W-:Y:S03]  /*3bf0*/  UTCBAR [UR5], URZ ;  /* 0x000000ff050073e9 */ /* 0x0005e600080000ff */
[----:B------:R-:W-:Y:S01]  /*3c00*/  LOP3.LUT R10, R10, UR6, RZ, 0x3c, !PT ;  /* 0x000000060a0a7c12 */ /* 0x000fe2000f8e3cff */
[----:B------:R-:W-:Y:S07]  /*3c10*/  @P0 BRA `(.L_x_57) ;  /* 0xfffffff800a00947 */ /* 0x000fee000383ffff */
[----:B------:R-:W3:Y:S01]  /*3c20*/  S2UR UR6, SR_CgaCtaId ;  /* 0x00000000000679c3 */ /* 0x000ee20000008800 */
[----:B------:R-:W-:Y:S01]  /*3c30*/  ELECT P0, URZ, PT ;  /* 0x0000000000ff782f */ /* 0x000fe20003800000 */
[----:B-1----:R-:W-:Y:S01]  /*3c40*/  IMAD.MOV.U32 R0, RZ, RZ, 0x1 ;  /* 0x00000001ff007424 */ /* 0x002fe200078e00ff */
[----:B------:R-:W-:Y:S01]  /*3c50*/  UIADD3 UR20, UPT, UPT, UR20, 0xf0, URZ ;  /* 0x000000f014147890 */ /* 0x000fe2000fffe0ff */
[----:B------:R-:W-:Y:S01]  /*3c60*/  SHF.L.U32 R2, R10, 0x1f, RZ ;  /* 0x0000001f0a027819 */ /* 0x000fe200000006ff */
[----:B------:R-:W-:-:S03]  /*3c70*/  UMOV UR4, 0x40 ;  /* 0x0000004000047882 */ /* 0x000fc60000000000 */
[----:B------:R-:W-:Y:S01]  /*3c80*/  UVIRTCOUNT.DEALLOC.SMPOOL 0x80 ;  /* 0x000000800000784c */ /* 0x000fe20000000000 */
[----:B---3--:R-:W-:Y:S02]  /*3c90*/  ULEA UR6, UR6, UR4, 0x18 ;  /* 0x0000000406067291 */ /* 0x008fe4000f8ec0ff */
[----:B------:R-:W-:-:S07]  /*3ca0*/  ULEA UR4, UR23, UR20, 0x3 ;  /* 0x0000001417047291 */ /* 0x000fce000f8e18ff */
[----:B------:R1:W-:Y:S02]  /*3cb0*/  @P0 STS.U8 [UR6+0x1c], R0 ;  /* 0x00001c00ff000988 */ /* 0x0003e40008000006 */
[----:B------:R-:W3:Y:S02]  /*3cc0*/  SYNCS.PHASECHK.TRANS64.TRYWAIT P0, [UR4], R2 ;  /* 0x00000002ff0075a7 */ /* 0x000ee40008001104 */
[----:B-1-3--:R-:W-:Y:S05]  /*3cd0*/  @!P0 BRA `(.L_x_58) ;  /* 0x0000005800208947 */ /* 0x00afea0003800000 */
.L_x_155:
[----:B------:R-:W-:-:S04]  /*3ce0*/  UIADD3 UR4, UPT, UPT, UR23, 0x1, URZ ;  /* 0x0000000117047890 */ /* 0x000fc8000fffe0ff */
[----:B------:R-:W-:-:S04]  /*3cf0*/  UISETP.NE.AND UP0, UPT, UR4, 0x2, UPT ;  /* 0x000000020400788c */ /* 0x000fc8000bf05270 */
[----:B--2---:R-:W-:Y:S02]  /*3d00*/  USEL UR5, URZ, 0x1, UP0 ;  /* 0x00000001ff057887 */ /* 0x004fe40008000000 */
[----:B------:R-:W-:-:S04]  /*3d10*/  USEL UR4, UR4, URZ, UP0 ;  /* 0x000000ff04047287 */ /* 0x000fc80008000000 */
[----:B------:R-:W-:Y:S01]  /*3d20*/  ULEA UR4, UR4, UR20, 0x3 ;  /* 0x0000001404047291 */ /* 0x000fe2000f8e18ff */
[----:B-1----:R-:W-:-:S04]  /*3d30*/  LOP3.LUT R2, R10, UR5, RZ, 0x3c, !PT ;  /* 0x000000050a027c12 */ /* 0x002fc8000f8e3cff */
[----:B------:R-:W-:-:S04]  /*3d40*/  SHF.L.U32 R2, R2, 0x1f, RZ ;  /* 0x0000001f02027819 */ /* 0x000fc800000006ff */
[----:B------:R-:W1:Y:S02]  /*3d50*/  SYNCS.PHASECHK.TRANS64.TRYWAIT P0, [UR4], R2 ;  /* 0x00000002ff0075a7 */ /* 0x000e640008001104 */
[----:B-1----:R-:W-:Y:S05]  /*3d60*/  @!P0 BRA `(.L_x_59) ;  /* 0x0000005800148947 */ /* 0x002fea0003800000 */
.L_x_157:
[----:B------:R-:W-:Y:S01]  /*3d70*/  NOP ;  /* 0x0000000000007918 */ /* 0x000fe20000000000 */
[----:B-1----:R-:W1:Y:S01]  /*3d80*/  LDS R0, [UR6+0x14] ;  /* 0x00001406ff007984 */ /* 0x002e620008000800 */
[----:B------:R-:W-:Y:S01]  /*3d90*/  LOP3.LUT R3, R11, 0xffff, RZ, 0xc0, !PT ;  /* 0x0000ffff0b037812 */ /* 0x000fe200078ec0ff */
[----:B------:R-:W-:-:S03]  /*3da0*/  IMAD.MOV.U32 R2, RZ, RZ, 0xffff ;  /* 0x0000ffffff027424 */ /* 0x000fc600078e00ff */
[----:B------:R-:W-:-:S04]  /*3db0*/  SHF.R.U32.HI R3, RZ, 0x5, R3 ;  /* 0x00000005ff037819 */ /* 0x000fc80000011603 */
[----:B------:R-:W-:-:S04]  /*3dc0*/  SHF.L.U32 R2, R2, R3, RZ ;  /* 0x0000000302027219 */ /* 0x000fc800000006ff */
[----:B-1----:R-:W-:-:S04]  /*3dd0*/  LOP3.LUT R0, R0, R2, RZ, 0xc0, !PT ;  /* 0x0000000200007212 */ /* 0x002fc800078ec0ff */
[----:B------:R-:W-:Y:S01]  /*3de0*/  ISETP.NE.AND P0, PT, R0, R2, PT ;  /* 0x000000020000720c */ /* 0x000fe20003f05270 */
[----:B------:R-:W-:-:S05]  /*3df0*/  IMAD.MOV.U32 R0, RZ, RZ, 0x1 ;  /* 0x00000001ff007424 */ /* 0x000fca00078e00ff */
[----:B------:R-:W-:-:S07]  /*3e00*/  SHF.L.U32 R0, R0, R3, RZ ;  /* 0x0000000300007219 */ /* 0x000fce00000006ff */
[----:B------:R-:W-:Y:S05]  /*3e10*/  @P0 BRA `(.L_x_60) ;  /* 0x00000000005c0947 */ /* 0x000fea0003800000 */
[----:B------:R-:W1:Y:S02]  /*3e20*/  LDS R3, [UR6+0x18] ;  /* 0x00001806ff037984 */ /* 0x000e640008000800 */
[----:B-1----:R-:W-:-:S04]  /*3e30*/  LOP3.LUT R3, R3, R0, RZ, 0xc0, !PT ;  /* 0x0000000003037212 */ /* 0x002fc800078ec0ff */
[----:B------:R-:W-:-:S13]  /*3e40*/  ISETP.NE.AND P0, PT, R3, R0, PT ;  /* 0x000000000300720c */ /* 0x000fda0003f05270 */
[----:B------:R-:W-:Y:S05]  /*3e50*/  @P0 BRA `(.L_x_61) ;  /* 0x0000000000400947 */ /* 0x000fea0003800000 */
[----:B------:R-:W-:Y:S01]  /*3e60*/  R2UR UR4, R2 ;  /* 0x00000000020472ca */ /* 0x000fe200000e0000 */
[----:B------:R-:W1:Y:S01]  /*3e70*/  S2R R3, SR_LANEID ;  /* 0x0000000000037919 */ /* 0x000e620000000000 */
[----:B------:R-:W-:-:S04]  /*3e80*/  LOP3.LUT R0, RZ, R0, RZ, 0x33, !PT ;  /* 0x00000000ff007212 */ /* 0x000fc800078e33ff */
[----:B------:R-:W2:Y:S07]  /*3e90*/  REDUX UR7, R0 ;  /* 0x00000000000773c4 */ /* 0x000eae0000000000 */
[----:B------:R-:W-:-:S03]  /*3ea0*/  ULOP3.LUT UR5, URZ, UR4, URZ, 0x33, !UPT ;  /* 0x00000004ff057292 */ /* 0x000fc6000f8e33ff */
[----:B------:R-:W-:Y:S02]  /*3eb0*/  VOTEU.ANY UR4, UPT, PT ;  /* 0x0000000000047886 */ /* 0x000fe400038e0100 */
[----:B------:R-:W-:Y:S01]  /*3ec0*/  UFLO.U32 UR4, UR4 ;  /* 0x00000004000472bd */ /* 0x000fe200080e0000 */
[----:B------:R-:W-:-:S04]  /*3ed0*/  IMAD.U32 R2, RZ, RZ, UR5 ;  /* 0x00000005ff027e24 */ /* 0x000fc8000f8e00ff */
[----:B------:R-:W3:Y:S02]  /*3ee0*/  REDUX UR8, R2 ;  /* 0x00000000020873c4 */ /* 0x000ee40000000000 */
[----:B------:R1:W-:Y:S01]  /*3ef0*/  UTCATOMSWS.AND URZ, UR5 ;  /* 0x0000000500ff79e3 */ /* 0x0003e20008000000 */
[----:B--2---:R-:W-:Y:S01]  /*3f00*/  IMAD.U32 R0, RZ, RZ, UR7 ;  /* 0x00000007ff007e24 */ /* 0x004fe2000f8e00ff */
[----:B-1----:R-:W-:Y:S01]  /*3f10*/  ISETP.EQ.U32.AND P0, PT, R3, UR4, PT ;  /* 0x0000000403007c0c */ /* 0x002fe2000bf02070 */
[----:B---3--:R-:W-:-:S12]  /*3f20*/  IMAD.U32 R2, RZ, RZ, UR8 ;  /* 0x00000008ff027e24 */ /* 0x008fd8000f8e00ff */
[----:B------:R1:W-:Y:S04]  /*3f30*/  @P0 ATOMS.AND RZ, [UR6+0x14], R2 ;  /* 0x00001402ffff098c */ /* 0x0003e8000a800006 */
[----:B------:R1:W-:Y:S01]  /*3f40*/  @P0 ATOMS.AND RZ, [UR6+0x18], R0 ;  /* 0x00001800ffff098c */ /* 0x0003e2000a800006 */
[----:B------:R-:W-:Y:S05]  /*3f50*/  BRA `(.L_x_62) ;  /* 0x0000000000147947 */ /* 0x000fea0003800000 */
.L_x_61:
[----:B------:R-:W-:Y:S02]  /*3f60*/  MOV R2, 0x3f80 ;  /* 0x00003f8000027802 */ /* 0x000fe40000000f00 */
[----:B----45:R-:W-:Y:S05]  /*3f70*/  CALL.REL.NOINC `($__internal_0_$__cuda_sm10x_tcgen05_guardrail_trap_col_being_dealloced_not_returned_by_alloc) ;  /* 0x0000005c00007944 */ /* 0x030fea0003c00000 */
[----:B------:R-:W-:Y:S05]  /*3f80*/  BRA `(.L_x_62) ;  /* 0x0000000000087947 */ /* 0x000fea0003800000 */
.L_x_60:
[----:B------:R-:W-:Y:S02]  /*3f90*/  MOV R2, 0x3fb0 ;  /* 0x00003fb000027802 */ /* 0x000fe40000000f00 */
[----:B----45:R-:W-:Y:S05]  /*3fa0*/  CALL.REL.NOINC `($__internal_2_$__cuda_sm10x_tcgen05_guardrail_trap_unallocated_columns_being_dealloced) ;  /* 0x0000005c000c7944 */ /* 0x030fea0003c00000 */
.L_x_62:
[----:B------:R-:W-:Y:S01]  /*3fb0*/  NOP ;  /* 0x0000000000007918 */ /* 0x000fe20000000000 */
[----:B------:R-:W-:Y:S05]  /*3fc0*/  EXIT ;  /* 0x000000000000794d */ /* 0x000fea0003800000 */
.L_x_46:
[----:B------:R-:W-:-:S09]  /*3fd0*/  UISETP.NE.OR UP0, UPT, UR18, 0x3, !UP3 ;  /* 0x000000031200788c */ /* 0x000fd2000df05670 */
[----:B------:R-:W-:Y:S05]  /*3fe0*/  BRA.U UP0, `(.L_x_63) ;  /* 0x0000001100e07547 */ /* 0x000fea000b800000 */
[----:B------:R-:W2:Y:S01]  /*3ff0*/  LDCU.64 UR4, c[0x0][0x988] ;  /* 0x00013100ff0477ac */ /* 0x000ea20008000a00 */
[----:B------:R-:W3:Y:S01]  /*4000*/  S2UR UR10, SR_CgaCtaId ;  /* 0x00000000000a79c3 */ /* 0x000ee20000008800 */
[----:B------:R-:W-:Y:S01]  /*4010*/  R2UR UR45, R56 ;  /* 0x00000000382d72ca */ /* 0x000fe200000e0000 */
[----:B------:R-:W-:Y:S01]  /*4020*/  HFMA2 R9, -RZ, RZ, 0, 0 ;  /* 0x00000000ff097431 */ /* 0x000fe200000001ff */
[----:B------:R-:W4:Y:S01]  /*4030*/  LDCU UR38, c[0x0][0x370] ;  /* 0x00006e00ff2677ac */ /* 0x000f220008000800 */
[----:B------:R-:W-:Y:S01]  /*4040*/  R2UR UR44, R57 ;  /* 0x00000000392c72ca */ /* 0x000fe200000e0000 */
[----:B------:R-:W-:Y:S01]  /*4050*/  IMAD.MOV.U32 R10, RZ, RZ, 0x1 ;  /* 0x00000001ff0a7424 */ /* 0x000fe200078e00ff */
[----:B------:R-:W4:Y:S02]  /*4060*/  LDCU.128 UR28, c[0x0][0xc10] ;  /* 0x00018200ff1c77ac */ /* 0x000f240008000c00 */
[----:B------:R-:W1:Y:S01]  /*4070*/  LDC.64 R12, c[0x0][0x348] ;  /* 0x0000d200ff0c7b82 */ /* 0x000e620000000a00 */
[----:B------:R-:W-:Y:S01]  /*4080*/  IMAD.MOV.U32 R3, RZ, RZ, 0x2000 ;  /* 0x00002000ff037424 */ /* 0x000fe200078e00ff */
[----:B------:R-:W3:Y:S01]  /*4090*/  LDCU UR37, c[0x0][0x374] ;  /* 0x00006e80ff2577ac */ /* 0x000ee20008000800 */
[----:B------:R-:W1:Y:S01]  /*40a0*/  LDCU.64 UR24, c[0x0][0x990] ;  /* 0x00013200ff1877ac */ /* 0x000e620008000a00 */
[----:B------:R-:W1:Y:S01]  /*40b0*/  LDCU UR17, c[0x0][0xc0c] ;  /* 0x00018180ff1177ac */ /* 0x000e620008000800 */
[----:B------:R-:W1:Y:S01]  /*40c0*/  LDCU.128 UR32, c[0x0][0xa80] ;  /* 0x00015000ff2077ac */ /* 0x000e620008000c00 */
[----:B--2---:R-:W-:Y:S01]  /*40d0*/  UISETP.NE.U32.AND UP0, UPT, UR4, URZ, UPT ;  /* 0x000000ff0400728c */ /* 0x004fe2000bf05070 */
[----:B------:R-:W2:Y:S01]  /*40e0*/  LDCU UR56, c[0x0][0xc20] ;  /* 0x00018400ff3877ac */ /* 0x000ea20008000800 */
[----:B------:R-:W2:Y:S01]  /*40f0*/  LDCU UR4, c[0x0][0xc30] ;  /* 0x00018600ff0477ac */ /* 0x000ea20008000800 */
[----:B------:R-:W2:Y:S01]  /*4100*/  LDCU.128 UR40, c[0x0][0xa90] ;  /* 0x00015200ff2877ac */ /* 0x000ea20008000c00 */
[----:B------:R-:W-:Y:S01]  /*4110*/  UMOV UR20, 0x400 ;  /* 0x0000040000147882 */ /* 0x000fe20000000000 */
[----:B----4-:R-:W-:-:S02]  /*4120*/  UIMAD.WIDE.U32 UR6, UR38, UR28, URZ ;  /* 0x0000001c260672a5 */ /* 0x010fc4000f8e00ff */
[----:B---3--:R-:W-:Y:S02]  /*4130*/  UIMAD.WIDE.U32 UR8, UR37, UR31, URZ ;  /* 0x0000001f250872a5 */ /* 0x008fe4000f8e00ff */
[----:B------:R-:W-:Y:S02]  /*4140*/  ULEA UR20, UR10, UR20, 0x18 ;  /* 0x000000140a147291 */ /* 0x000fe4000f8ec0ff */
[----:B------:R-:W-:Y:S02]  /*4150*/  UISETP.NE.AND.EX UP4, UPT, UR5, URZ, UPT, UP0 ;  /* 0x000000ff0500728c */ /* 0x000fe4000bf85300 */
[----:B-1----:R-:W-:Y:S02]  /*4160*/  UISETP.GE.AND UP0, UPT, UR39, 0x1, UPT ;  /* 0x000000012700788c */ /* 0x002fe4000bf06270 */
[----:B------:R-:W-:Y:S02]  /*4170*/  UISETP.NE.U32.AND UP5, UPT, UR24, URZ, UPT ;  /* 0x000000ff1800728c */ /* 0x000fe4000bfa5070 */
[----:B------:R-:W-:-:S02]  /*4180*/  UISETP.NE.AND UP0, UPT, UR17, 0x1, UPT ;  /* 0x000000011100788c */ /* 0x000fc4000bf05270 */
[----:B------:R-:W-:Y:S02]  /*4190*/  UIADD3 UR47, UPT, UPT, UR20, 0x98, URZ ;  /* 0x00000098142f7890 */ /* 0x000fe4000fffe0ff */
[----:B------:R-:W-:Y:S02]  /*41a0*/  UIADD3 UR46, UPT, UPT, UR20, 0xd8, URZ ;  /* 0x000000d8142e7890 */ /* 0x000fe4000fffe0ff */
[----:B------:R-:W-:Y:S02]  /*41b0*/  UIADD3 UR36, UPT, UPT, UR20, 0x80, URZ ;  /* 0x0000008014247890 */ /* 0x000fe4000fffe0ff */
[----:B------:R-:W-:Y:S02]  /*41c0*/  UIADD3 UR27, UPT, UPT, UR20, 0x88, URZ ;  /* 0x00000088141b7890 */ /* 0x000fe4000fffe0ff */
[----:B------:R-:W-:Y:S02]  /*41d0*/  UIADD3 UR26, UPT, UPT, UR20, 0x90, URZ ;  /* 0x00000090141a7890 */ /* 0x000fe4000fffe0ff */
[----:B------:R-:W-:Y:S01]  /*41e0*/  UISETP.NE.AND UP0, UPT, UR30, 0x1, UPT ;  /* 0x000000011e00788c */ /* 0x000fe2000bf05270 */
[----:B------:R-:W-:Y:S01]  /*41f0*/  UMOV UR54, UR7 ;  /* 0x0000000700367c82 */ /* 0x000fe20008000000 */
[----:B------:R-:W-:Y:S01]  /*4200*/  UMOV UR53, UR9 ;  /* 0x0000000900357c82 */ /* 0x000fe20008000000 */
[----:B------:R-:W-:-:S02]  /*4210*/  UISETP.NE.AND UP0, UPT, UR32, 0x1, UPT ;  /* 0x000000012000788c */ /* 0x000fc4000bf05270 */
[----:B------:R-:W-:Y:S01]  /*4220*/  UISETP.NE.AND UP0, UPT, UR35, 0x1, UPT ;  /* 0x000000012300788c */ /* 0x000fe2000bf05270 */
[----:B------:R-:W1:Y:S01]  /*4230*/  LDCU UR57, c[0x0][0xaa0] ;  /* 0x00015400ff3977ac */ /* 0x000e620008000800 */
[----:B------:R-:W-:Y:S02]  /*4240*/  UPLOP3.LUT UP3, UPT, UPT, UPT, UPT, 0x40, 0x4 ;  /* 0x000000000004789c */ /* 0x000fe40003f6e870 */
[----:B------:R-:W-:Y:S01]  /*4250*/  UISETP.NE.AND UP6, UPT, UR39, 0x1, UPT ;  /* 0x000000012700788c */ /* 0x000fe2000bfc5270 */
[----:B------:R-:W3:Y:S01]  /*4260*/  LDCU.64 UR18, c[0x0][0xc28] ;  /* 0x00018500ff1277ac */ /* 0x000ee20008000a00 */
[----:B------:R-:W-:Y:S02]  /*4270*/  UISETP.NE.AND.EX UP5, UPT, UR25, URZ, UPT, UP5 ;  /* 0x000000ff1900728c */ /* 0x000fe4000bfa5350 */
[----:B------:R-:W-:Y:S02]  /*4280*/  UPRMT UR47, UR10, 0x654, UR47 ;  /* 0x000006540a2f7896 */ /* 0x000fe4000800002f */
[----:B------:R-:W-:-:S02]  /*4290*/  UPRMT UR46, URZ, 0x654, UR46 ;  /* 0x00000654ff2e7896 */ /* 0x000fc4000800002e */
[----:B------:R-:W-:Y:S02]  /*42a0*/  UPRMT UR50, UR10, 0x654, UR36 ;  /* 0x000006540a327896 */ /* 0x000fe40008000024 */
[----:B------:R-:W-:Y:S02]  /*42b0*/  UPRMT UR49, UR10, 0x654, UR27 ;  /* 0x000006540a317896 */ /* 0x000fe4000800001b */
[----:B------:R-:W-:Y:S02]  /*42c0*/  UPRMT UR48, UR10, 0x654, UR26 ;  /* 0x000006540a307896 */ /* 0x000fe4000800001a */
[----:B------:R-:W-:Y:S02]  /*42d0*/  USHF.R.U32.HI UR54, URZ, UR29, UR54 ;  /* 0x0000001dff367299 */ /* 0x000fe40008011636 */
[----:B--2---:R-:W-:Y:S02]  /*42e0*/  USHF.R.U32.HI UR53, URZ, UR56, UR53 ;  /* 0x00000038ff357299 */ /* 0x004fe40008011635 */
[----:B------:R-:W-:-:S02]  /*42f0*/  UISETP.NE.AND UP2, UPT, UR4, 0x1, UPT ;  /* 0x000000010400788c */ /* 0x000fc4000bf45270 */
[----:B-1-3--:R-:W-:-:S11]  /*4300*/  UISETP.NE.AND UP0, UPT, UR42, 0x1, UPT ;  /* 0x000000012a00788c */ /* 0x00afd6000bf05270 */
.L_x_74:
[----:B------:R-:W-:Y:S04]  /*4310*/  SHF.L.U32 R2, R9, 0x1f, RZ ;  /* 0x0000001f09027819 */ /* 0x000fe800000006ff */
[----:B-1----:R-:W1:Y:S02]  /*4320*/  SYNCS.PHASECHK.TRANS64.TRYWAIT P0, [UR20+0xd0], R2 ;  /* 0x0000d002ff0075a7 */ /* 0x002e640008001114 */
[----:B-1----:R-:W-:Y:S05]  /*4330*/  @!P0 BRA `(.L_x_64) ;  /* 0x0000005000b88947 */ /* 0x002fea0003800000 */
.L_x_159:
[----:B------:R-:W2:Y:S01]  /*4340*/  LDS.128 R4, [UR20+0x110] ;  /* 0x00011014ff047984 */ /* 0x000ea20008000c00 */
[----:B------:R-:W-:Y:S01]  /*4350*/  @!PT LDS RZ, [RZ] ;  /* 0x00000000fffff984 */ /* 0x000fe20000000800 */
[----:B------:R-:W-:Y:S01]  /*4360*/  @!PT LDS RZ, [RZ] ;  /* 0x00000000fffff984 */ /* 0x000fe20000000800 */
[----:B------:R-:W-:Y:S01]  /*4370*/  @!PT LDS RZ, [RZ] ;  /* 0x00000000fffff984 */ /* 0x000fe20000000800 */
[----:B------:R-:W-:Y:S01]  /*4380*/  @!PT LDS RZ, [RZ] ;  /* 0x00000000fffff984 */ /* 0x000fe20000000800 */
[----:B------:R3:W-:Y:S06]  /*4390*/  MEMBAR.ALL.CTA ;  /* 0x0000000000007992 */ /* 0x0007ec0000008000 */
[----:B---3--:R-:W3:Y:S02]  /*43a0*/  FENCE.VIEW.ASYNC.S ;  /* 0x00000000000073c6 */ /* 0x008ee40000000000 */
[----:B---3--:R-:W-:Y:S01]  /*43b0*/  SYNCS.ARRIVE.TRANS64.RED.A1T0 RZ, [UR46], RZ ;  /* 0x000000ffffff79a7 */ /* 0x008fe2000810042e */
[----:B--2---:R-:W-:Y:S11]  /*43c0*/  LOP3.LUT P0, RZ, R6, 0x1, RZ, 0xc0, !PT ;  /* 0x0000000106ff7812 */ /* 0x004ff6000780c0ff */
[----:B------:R-:W-:Y:S02]  /*43d0*/  @!UPT UIADD3 URZ, UPT, UPT, URZ, URZ, URZ ;  /* 0x000000fffffff290 */ /* 0x000fe4000fffe0ff */
[----:B------:R-:W-:Y:S01]  /*43e0*/  VOTEU.ANY UP0, P0 ;  /* 0x0000000000ff7886 */ /* 0x000fe20000000100 */
[----:B------:R-:W-:Y:S11]  /*43f0*/  PLOP3.LUT P0, PT, PT, PT, UP0, 0x80, 0x8 ;  /* 0x000000000008781c */ /* 0x000ff60003f0f008 */
[----:B------:R-:W-:Y:S02]  /*4400*/  @!UPT UIADD3 URZ, UPT, UPT, URZ, URZ, URZ ;  /* 0x000000fffffff290 */ /* 0x000fe4000fffe0ff */
[----:B-1----:R-:W-:Y:S02]  /*4410*/  @P0 MOV R2, R4 ;  /* 0x0000000400020202 */ /* 0x002fe40000000f00 */
[----:B------:R-:W-:Y:S02]  /*4420*/  @P0 LOP3.LUT R0, R5, 0xffff, RZ, 0xc0, !PT ;  /* 0x0000ffff05000812 */ /* 0x000fe400078ec0ff */
[----:B------:R-:W-:Y:S02]  /*4430*/  @P0 R2UR UR5, R2 ;  /* 0x00000000020502ca */ /* 0x000fe400000e0000 */
[----:B------:R-:W-:Y:S11]  /*4440*/  @P0 R2UR UR4, R0 ;  /* 0x00000000000402ca */ /* 0x000ff600000e0000 */
[----:B------:R-:W-:Y:S02]  /*4450*/  @UP0 UMOV UR16, UR5 ;  /* 0x0000000500100c82 */ /* 0x000fe40008000000 */
[----:B------:R-:W-:Y:S01]  /*4460*/  @UP0 UMOV UR15, UR4 ;  /* 0x00000004000f0c82 */ /* 0x000fe20008000000 */
[----:B------:R-:W-:Y:S09]  /*4470*/  UISETP.GE.AND UP0, UPT, UR39, 0x1, UPT ;  /* 0x000000012700788c */ /* 0x000ff2000bf06270 */
[----:B------:R-:W-:Y:S05]  /*4480*/  BRA.U !UP0, `(.L_x_65) ;  /* 0x0000000108b47547 */ /* 0x000fea000b800000 */
[----:B------:R-:W-:Y:S02]  /*4490*/  UIMAD.WIDE.U32 UR8, UR15, UR31, URZ ;  /* 0x0000001f0f0872a5 */ /* 0x000fe4000f8e00ff */
[----:B------:R-:W-:Y:S02]  /*44a0*/  UP2UR UR14, UPR, URZ, 0x2 ;  /* 0x00000002ff0e7883 */ /* 0x000fe40008000000 */
[----:B------:R-:W-:Y:S02]  /*44b0*/  UISETP.NE.AND UP1, UPT, UR30, 0x1, UPT ;  /* 0x000000011e00788c */ /* 0x000fe4000bf25270 */
[----:B------:R-:W-:Y:S02]  /*44c0*/  UIMAD.WIDE.U32 UR10, UR16, UR28, URZ ;  /* 0x0000001c100a72a5 */ /* 0x000fe4000f8e00ff */
[----:B------:R-:W-:Y:S02]  /*44d0*/  USEL UR4, UR37, UR53, !UP1 ;  /* 0x0000003525047287 */ /* 0x000fe4000c800000 */
[----:B------:R-:W-:Y:S02]  /*44e0*/  UISETP.NE.AND UP0, UPT, UR17, 0x1, UPT ;  /* 0x000000011100788c */ /* 0x000fe4000bf05270 */
[----:B------:R-:W-:Y:S02]  /*44f0*/  UIMAD.WIDE.U32 UR12, UR4, UR18, URZ ;  /* 0x00000012040c72a5 */ /* 0x000fe4000f8e00ff */
[----:B------:R-:W-:Y:S01]  /*4500*/  USEL UR7, UR38, UR54, !UP0 ;  /* 0x0000003626077287 */ /* 0x000fe2000c000000 */
[----:B------:R-:W-:Y:S02]  /*4510*/  UMOV UR5, UR9 ;  /* 0x0000000900057c82 */ /* 0x000fe40008000000 */
[----:B------:R-:W-:Y:S02]  /*4520*/  USHF.R.U32.HI UR6, URZ, UR56, UR5 ;  /* 0x00000038ff067299 */ /* 0x000fe40008011605 */
[----:B------:R-:W-:Y:S02]  /*4530*/  UIMAD.WIDE.U32 UR22, UR7, UR18, URZ ;  /* 0x00000012071672a5 */ /* 0x000fe4000f8e00ff */
[----:B------:R-:W-:Y:S02]  /*4540*/  USEL UR6, UR15, UR6, !UP1 ;  /* 0x000000060f067287 */ /* 0x000fe4000c800000 */
[----:B------:R-:W-:Y:S01]  /*4550*/  UISETP.NE.AND UP1, UPT, UR14, URZ, UPT ;  /* 0x000000ff0e00728c */ /* 0x000fe2000bf25270 */
[----:B------:R-:W-:Y:S01]  /*4560*/  UMOV UR5, UR11 ;  /* 0x0000000b00057c82 */ /* 0x000fe20008000000 */
[----:B------:R-:W-:Y:S02]  /*4570*/  UIMAD.WIDE.U32 UR10, UR6, UR18, URZ ;  /* 0x00000012060a72a5 */ /* 0x000fe4000f8e00ff */
[----:B------:R-:W-:Y:S03]  /*4580*/  USHF.R.U32.HI UR8, URZ, UR29, UR5 ;  /* 0x0000001dff087299 */ /* 0x000fe60008011605 */
[----:B------:R-:W-:Y:S02]  /*4590*/  UMOV UR5, UR13 ;  /* 0x0000000d00057c82 */ /* 0x000fe40008000000 */
[----:B------:R-:W-:Y:S03]  /*45a0*/  @UP6 USHF.R.U32.HI UR4, URZ, UR19, UR5 ;  /* 0x00000013ff046299 */ /* 0x000fe60008011605 */
[----:B------:R-:W-:Y:S01]  /*45b0*/  UMOV UR5, UR23 ;  /* 0x0000001700057c82 */ /* 0x000fe20008000000 */
[----:B------:R-:W-:Y:S02]  /*45c0*/  UIMAD UR4, UR39, UR4, URZ ;  /* 0x00000004270472a4 */ /* 0x000fe4000f8e02ff */
[----:B------:R-:W-:Y:S02]  /*45d0*/  @UP6 USHF.R.U32.HI UR7, URZ, UR19, UR5 ;  /* 0x00000013ff076299 */ /* 0x000fe40008011605 */
[----:B------:R-:W-:Y:S02]  /*45e0*/  USEL UR5, UR16, UR8, !UP0 ;  /* 0x0000000810057287 */ /* 0x000fe4000c000000 */
[----:B------:R-:W-:Y:S02]  /*45f0*/  UIMAD UR8, UR39, UR7, URZ ;  /* 0x00000007270872a4 */ /* 0x000fe4000f8e02ff */
[----:B------:R-:W-:Y:S03]  /*4600*/  UISETP.GE.AND UP0, UPT, UR6, UR4, UPT ;  /* 0x000000040600728c */ /* 0x000fe6000bf06270 */
[----:B------:R-:W-:Y:S01]  /*4610*/  UMOV UR4, UR11 ;  /* 0x0000000b00047c82 */ /* 0x000fe20008000000 */
[----:B------:R-:W-:Y:S02]  /*4620*/  UISETP.GE.OR UP0, UPT, UR5, UR8, UP0 ;  /* 0x000000080500728c */ /* 0x000fe40008706670 */
[----:B------:R-:W-:Y:S02]  /*4630*/  USHF.R.U32.HI UR4, URZ, UR19, UR4 ;  /* 0x00000013ff047299 */ /* 0x000fe40008011604 */
[----:B------:R-:W-:Y:S02]  /*4640*/  UIMAD.WIDE.U32 UR8, UR5, UR18, URZ ;  /* 0x00000012050872a5 */ /* 0x000fe4000f8e00ff */
[----:B------:R-:W-:Y:S04]  /*4650*/  USEL UR10, UR6, UR4, !UP6 ;  /* 0x00000004060a7287 */ /* 0x000fe8000f000000 */
[----:B------:R-:W-:Y:S01]  /*4660*/  UIADD3 UR11, UPT, UPT, -UR10, URZ, URZ ;  /* 0x000000ff0a0b7290 */ /* 0x000fe2000fffe1ff */
[----:B------:R-:W-:Y:S02]  /*4670*/  @!UP0 UMOV UR4, UR9 ;  /* 0x0000000900048c82 */ /* 0x000fe40008000000 */
[----:B------:R-:W-:Y:S02]  /*4680*/  @!UP0 USHF.R.U32.HI UR4, URZ, UR19, UR4 ;  /* 0x00000013ff048299 */ /* 0x000fe40008011604 */
[----:B------:R-:W-:Y:S02]  /*4690*/  UIMAD UR8, UR39, UR11, UR6 ;  /* 0x0000000b270872a4 */ /* 0x000fe4000f8e0206 */
[----:B------:R-:W-:Y:S04]  /*46a0*/  @!UP0 USEL UR4, UR5, UR4, !UP6 ;  /* 0x0000000405048287 */ /* 0x000fe8000f000000 */
[----:B------:R-:W-:Y:S02]  /*46b0*/  @!UP0 UIMAD UR8, UR7, UR8, UR4 ;  /* 0x00000008070882a4 */ /* 0x000fe4000f8e0204 */
[----:B------:R-:W-:Y:S02]  /*46c0*/  @!UP0 UIADD3 UR9, UPT, UPT, UR10, -UR4, URZ ;  /* 0x800000040a098290 */ /* 0x000fe4000fffe0ff */
[----:B------:R-:W-:Y:S02]  /*46d0*/  UIADD3 UR4, UPT, UPT, -UR5, URZ, URZ ;  /* 0x000000ff05047290 */ /* 0x000fe4000fffe1ff */
[----:B------:R-:W-:Y:S02]  /*46e0*/  UIADD3 UR7, UPT, UPT, -UR6, URZ, URZ ;  /* 0x000000ff06077290 */ /* 0x000fe4000fffe1ff */
[----:B------:R-:W-:Y:S02]  /*46f0*/  @!UP0 UIMAD UR6, UR9, UR39, UR5 ;  /* 0x00000027090682a4 */ /* 0x000fe4000f8e0205 */
[----:B------:R-:W-:Y:S02]  /*4700*/  UIMAD UR16, UR17, UR4, UR16 ;  /* 0x00000004111072a4 */ /* 0x000fe4000f8e0210 */
[----:B------:R-:W-:Y:S01]  /*4710*/  UIMAD UR15, UR30, UR7, UR15 ;  /* 0x000000071e0f72a4 */ /* 0x000fe2000f8e020f */
[----:B------:R-:W-:Y:S02]  /*4720*/  @!UP0 UMOV UR5, UR8 ;  /* 0x0000000800058c82 */ /* 0x000fe40008000000 */
[----:B------:R-:W-:Y:S02]  /*4730*/  UIMAD UR16, UR5, UR17, UR16 ;  /* 0x00000011051072a4 */ /* 0x000fe4000f8e0210 */
[----:B------:R-:W-:Y:S11]  /*4740*/  UIMAD UR15, UR6, UR30, UR15 ;  /* 0x0000001e060f72a4 */ /* 0x000ff6000f8e020f */
[----:B------:R-:W-:Y:S01]  /*4750*/  @!UPT UIADD3 URZ, UPT, UPT, URZ, URZ, URZ ;  /* 0x000000fffffff290 */ /* 0x000fe2000fffe0ff */
.L_x_65:
[----:B------:R-:W1:Y:S01]  /*4760*/  @!UP2 LDCU.128 UR8, c[0x0][0xc10] ;  /* 0x00018200ff08a7ac */ /* 0x000e620008000c00 */
[----:B------:R-:W-:Y:S02]  /*4770*/  ISETP.NE.U32.AND P1, PT, RZ, UR24, PT ;  /* 0x00000018ff007c0c */ /* 0x000fe4000bf25070 */
[----:B------:R-:W-:Y:S02]  /*4780*/  SHF.L.U32 R8, R10, 0x1f, RZ ;  /* 0x0000001f0a087819 */ /* 0x000fe400000006ff */
[----:B------:R-:W-:Y:S01]  /*4790*/  ISETP.NE.AND.EX P1, PT, RZ, UR25, PT, P1 ;  /* 0x00000019ff007c0c */ /* 0x000fe2000bf25310 */
[----:B------:R-:W2:Y:S01]  /*47a0*/  @!UP2 LDCU UR5, c[0x0][0xc0c] ;  /* 0x00018180ff05a7ac */ /* 0x000ea20008000800 */
[----:B-1----:R-:W-:Y:S07]  /*47b0*/  UIMAD.WIDE.U32 UR6, UR16, UR8, URZ ;  /* 0x00000008100672a5 */ /* 0x002fee000f8e00ff */
[----:B------:R-:W-:Y:S01]  /*47c0*/  @!UP2 UMOV UR4, UR7 ;  /* 0x000000070004ac82 */ /* 0x000fe20008000000 */
[----:B--2---:R-:W-:Y:S02]  /*47d0*/  @!UP2 UISETP.NE.AND UP0, UPT, UR5, 0x1, UPT ;  /* 0x000000010500a88c */ /* 0x004fe4000bf05270 */
[----:B------:R-:W-:Y:S02]  /*47e0*/  @!UP2 USHF.R.U32.HI UR4, URZ, UR9, UR4 ;  /* 0x00000009ff04a299 */ /* 0x000fe40008011604 */
[----:B------:R-:W-:Y:S02]  /*47f0*/  UIMAD.WIDE.U32 UR6, UR15, UR11, URZ ;  /* 0x0000000b0f0672a5 */ /* 0x000fe4000f8e00ff */
[----:B------:R-:W-:Y:S02]  /*4800*/  @!UP2 USEL UR8, UR16, UR4, !UP0 ;  /* 0x000000041008a287 */ /* 0x000fe4000c000000 */
[----:B------:R-:W-:Y:S03]  /*4810*/  @!UP2 UISETP.NE.AND UP0, UPT, UR10, 0x1, UPT ;  /* 0x000000010a00a88c */ /* 0x000fe6000bf05270 */
[----:B------:R-:W-:Y:S01]  /*4820*/  @!UP2 UMOV UR6, UR7 ;  /* 0x000000070006ac82 */ /* 0x000fe20008000000 */
[----:B------:R-:W-:Y:S01]  /*4830*/  USHF.L.U32 UR7, UR21, 0x7, URZ ;  /* 0x0000000715077899 */ /* 0x000fe200080006ff */
[----:B------:R-:W1:Y:S02]  /*4840*/  @!UP2 LDCU UR4, c[0x0][0xc20] ;  /* 0x00018400ff04a7ac */ /* 0x000e640008000800 */
[----:B-1----:R-:W-:Y:S04]  /*4850*/  @!UP2 USHF.R.U32.HI UR6, URZ, UR4, UR6 ;  /* 0x00000004ff06a299 */ /* 0x002fe80008011606 */
[----:B------:R-:W-:Y:S04]  /*4860*/  @!UP2 USEL UR6, UR15, UR6, !UP0 ;  /* 0x000000060f06a287 */ /* 0x000fe8000c000000 */
[----:B------:R-:W-:Y:S02]  /*4870*/  @!UP2 UIADD3 UR4, UPT, UPT, -UR8, UR6, URZ ;  /* 0x000000060804a290 */ /* 0x000fe4000fffe1ff */
[----:B------:R-:W-:Y:S02]  /*4880*/  @!UP2 UIADD3 UR6, UPT, UPT, UR8, -UR6, URZ ;  /* 0x800000060806a290 */ /* 0x000fe4000fffe0ff */
[----:B------:R-:W-:Y:S02]  /*4890*/  @!UP2 UIMAD UR16, UR4, UR5, UR16 ;  /* 0x000000050410a2a4 */ /* 0x000fe4000f8e0210 */
[----:B------:R-:W-:Y:S01]  /*48a0*/  @!UP2 UIMAD UR15, UR6, UR10, UR15 ;  /* 0x0000000a060fa2a4 */ /* 0x000fe2000f8e020f */
[----:B------:R-:W-:Y:S11]  /*48b0*/  BRA.U UP3, `(.L_x_66) ;  /* 0x0000000103107547 */ /* 0x000ff6000b800000 */
[----:B------:R-:W-:Y:S04]  /*48c0*/  MOV R2, UR55 ;  /* 0x0000003700027c02 */ /* 0x000fe80008000f00 */
[----:B------:R-:W-:Y:S04]  /*48d0*/  SHF.L.U32 R2, R2, 0x1f, RZ ;  /* 0x0000001f02027819 */ /* 0x000fe800000006ff */
[----:B------:R-:W1:Y:S02]  /*48e0*/  SYNCS.PHASECHK.TRANS64.TRYWAIT P2, [UR20+0xc8], R2 ;  /* 0x0000c802ff0075a7 */ /* 0x000e640008041114 */
[----:B-1----:R-:W-:Y:S05]  /*48f0*/  @!P2 BRA `(.L_x_67) ;  /* 0x0000004c0060a947 */ /* 0x002fea0003800000 */
.L_x_66:
[----:B------:R-:W-:Y:S05]  /*4900*/  BRA.U !UP5, `(.L_x_68) ;  /* 0x000000010d387547 */ /* 0x000fea000b800000 */
[----:B------:R-:W-:Y:S01]  /*4910*/  UPLOP3.LUT UP1, UPT, UPT, UPT, UP4, 0x80, 0x8 ;  /* 0x000000000008789c */ /* 0x000fe20003f2f040 */
[----:B-1----:R-:W-:Y:S01]  /*4920*/  HFMA2 R0, -RZ, RZ, 0, 5.9604644775390625e-08 ;  /* 0x00000001ff007431 */ /* 0x002fe200000001ff */
[----:B------:R-:W1:Y:S01]  /*4930*/  LDCU.64 UR8, c[0x0][0x358] ;  /* 0x00006b00ff0877ac */ /* 0x000e620008000a00 */
[----:B------:R-:W-:Y:S03]  /*4940*/  IMAD.MOV.U32 R63, RZ, RZ, 0x1 ;  /* 0x00000001ff3f7424 */ /* 0x000fe600078e00ff */
[----:B------:R-:W-:Y:S05]  /*4950*/  PLOP3.LUT P2, PT, PT, PT, UP1, 0x80, 0x8 ;  /* 0x000000000008781c */ /* 0x000fea0003f4f018 */
[----:B------:R-:W2:Y:S01]  /*4960*/  @UP1 LDCU.64 UR4, c[0x0][0x988] ;  /* 0x00013100ff0417ac */ /* 0x000ea20008000a00 */
[----:B------:R-:W-:Y:S07]  /*4970*/  @UP1 UIMAD UR6, UR52, UR24, URZ ;  /* 0x00000018340612a4 */ /* 0x000fee000f8e02ff */
[----:B------:R-:W-:Y:S01]  /*4980*/  @!P2 PRMT R63, R0, 0x7610, R63 ;  /* 0x00007610003fa816 */ /* 0x000fe2000000003f */
[----:B--2---:R-:W-:Y:S06]  /*4990*/  @UP1 UIMAD.WIDE UR4, UR6, 0x4, UR4 ;  /* 0x00000004060418a5 */ /* 0x004fec000f8e0204 */
[----:B------:R-:W-:Y:S01]  /*49a0*/  IMAD.U32 R14, RZ, RZ, UR4 ;  /* 0x00000004ff0e7e24 */ /* 0x000fe2000f8e00ff */
[----:B------:R-:W-:Y:S04]  /*49b0*/  MOV R15, UR5 ;  /* 0x00000005000f7c02 */ /* 0x000fe80008000f00 */
[----:B------:R-:W2:Y:S01]  /*49c0*/  @!UP1 LDCU UR4, c[0x0][0x980] ;  /* 0x00013000ff0497ac */ /* 0x000ea20008000800 */
[----:B-1---5:R3:W5:Y:S02]  /*49d0*/  @P2 LDG.E R27, desc[UR8][R14.64] ;  /* 0x000000080e1b2981 */ /* 0x022764000c1e1900 */
[----:B--23--:R-:W-:Y:S07]  /*49e0*/  @!P2 IMAD.U32 R27, RZ, RZ, UR4 ;  /* 0x00000004ff1bae24 */ /* 0x00cfee000f8e00ff */
.L_x_68:
[----:B-----5:R-:W-:Y:S01]  /*49f0*/  @!P1 FSETP.EQ.AND P3, PT, R27, RZ, PT ;  /* 0x000000ff1b00920b */ /* 0x020fe20003f62000 */
[----:B------:R-:W-:Y:S01]  /*4a00*/  @!UPT UIADD3 URZ, UPT, UPT, URZ, URZ, URZ ;  /* 0x000000fffffff290 */ /* 0x000fe2000fffe0ff */
[----:B------:R-:W-:Y:S11]  /*4a10*/  @!P1 BRA `(.L_x_69) ;  /* 0x0000000000149947 */ /* 0x000ff60003800000 */
[----:B------:R-:W-:Y:S02]  /*4a20*/  LOP3.LUT P1, RZ, R63, 0xff, RZ, 0xc0, !PT ;  /* 0x000000ff3fff7812 */ /* 0x000fe4000782c0ff */
[----:B------:R-:W-:Y:S04]  /*4a30*/  PLOP3.LUT P3, PT, PT, PT, UP1, 0x80, 0x8 ;  /* 0x000000000008781c */ /* 0x000fe80003f6f018 */
[----:B------:R-:W-:Y:S07]  /*4a40*/  PLOP3.LUT P3, PT, P3, PT, PT, 0x8, 0x80 ;  /* 0x000000000080781c */ /* 0x000fee0001f6e170 */
[----:B------:R-:W-:Y:S11]  /*4a50*/  @P1 FSETP.EQ.AND P3, PT, R27, RZ, PT ;  /* 0x000000ff1b00120b */ /* 0x000ff60003f62000 */
[----:B------:R-:W-:Y:S02]  /*4a60*/  @!UPT UIADD3 URZ, UPT, UPT, URZ, URZ, URZ ;  /* 0x000000fffffff290 */ /* 0x000fe4000fffe0ff */
.L_x_69:
[----:B------:R-:W-:Y:S01]  /*4a70*/  USHF.L.U32 UR11, UR51, 0x6, URZ ;  /* 0x00000006330b7899 */ /* 0x000fe200080006ff */
[----:B------:R-:W2:Y:S01]  /*4a80*/  SYNCS.PHASECHK.TRANS64.TRYWAIT P1, [UR20+0xa0], R8 ;  /* 0x0000a008ff0075a7 */ /* 0x000ea20008021114 */
[----:B------:R-:W-:Y:S02]  /*4a90*/  UISETP.NE.AND UP0, UPT, UR32, 0x1, UPT ;  /* 0x000000012000788c */ /* 0x000fe4000bf05270 */
[----:B------:R-:W-:Y:S01]  /*4aa0*/  UIMAD.WIDE.U32 UR4, UR11, UR33, URZ ;  /* 0x000000210b0472a5 */ /* 0x000fe2000f8e00ff */
[----:B------:R-:W-:Y:S04]  /*4ab0*/  ELECT P2, URZ, PT ;  /* 0x0000000000ff782f */ /* 0x000fe80003840000 */
[----:B------:R-:W-:Y:S02]  /*4ac0*/  PLOP3.LUT P2, PT, P3, P2, PT, 0xf2, 0x2f ;  /* 0x00000000002f781c */ /* 0x000fe40001f45e72 */
[----:B------:R-:W-:Y:S02]  /*4ad0*/  UMOV UR4, UR5 ;  /* 0x0000000500047c82 */ /* 0x000fe40008000000 */
[----:B------:R-:W-:Y:S04]  /*4ae0*/  USHF.R.U32.HI UR4, URZ, UR34, UR4 ;  /* 0x00000022ff047299 */ /* 0x000fe80008011604 */
[----:B------:R-:W-:Y:S02]  /*4af0*/  USEL UR12, UR11, UR4, !UP0 ;  /* 0x000000040b0c7287 */ /* 0x000fe4000c000000 */
[----:B------:R-:W-:Y:S02]  /*4b00*/  UISETP.NE.AND UP0, UPT, UR35, 0x1, UPT ;  /* 0x000000012300788c */ /* 0x000fe4000bf05270 */
[----:B------:R-:W-:Y:S02]  /*4b10*/  UIMAD.WIDE.U32 UR4, UR12, UR40, URZ ;  /* 0x000000280c0472a5 */ /* 0x000fe4000f8e00ff */
[----:B------:R-:W-:Y:S01]  /*4b20*/  UIADD3 UR6, UPT, UPT, -UR12, URZ, URZ ;  /* 0x000000ff0c067290 */ /* 0x000fe2000fffe1ff */
[----:B-1----:R-:W-:Y:S03]  /*4b30*/  @!P2 IMAD.MOV.U32 R0, RZ, 0x20, RZ ;  /* 0x00000020ff00a824 */ /* 0x002fe600078e00ff */
[----:B------:R-:W-:Y:S01]  /*4b40*/  UIMAD UR11, UR32, UR6, UR11 ;  /* 0x00000006200b72a4 */ /* 0x000fe2000f8e020b */
[----:B------:R-:W-:Y:S01]  /*4b50*/  @!P2 IMAD.MOV.U32 R0, RZ, 0x400, R0 ;  /* 0x00000400ff00a824 */ /* 0x000fe200078e0000 */
[----:B------:R-:W-:Y:S02]  /*4b60*/  UMOV UR4, UR5 ;  /* 0x0000000500047c82 */ /* 0x000fe40008000000 */
[----:B------:R-:W-:Y:S04]  /*4b70*/  USHF.R.U32.HI UR4, URZ, UR41, UR4 ;  /* 0x00000029ff047299 */ /* 0x000fe80008011604 */
[----:B------:R-:W-:Y:S02]  /*4b80*/  USEL UR13, UR12, UR4, !UP0 ;  /* 0x000000040c0d7287 */ /* 0x000fe4000c000000 */
[----:B------:R-:W-:Y:S02]  /*4b90*/  UISETP.NE.AND UP0, UPT, UR42, 0x1, UPT ;  /* 0x000000012a00788c */ /* 0x000fe4000bf05270 */
[----:B------:R-:W-:Y:S07]  /*4ba0*/  UIMAD.WIDE.U32 UR4, UR13, UR43, URZ ;  /* 0x0000002b0d0472a5 */ /* 0x000fee000f8e00ff */
[----:B------:R-:W-:Y:S02]  /*4bb0*/  UMOV UR4, UR5 ;  /* 0x0000000500047c82 */ /* 0x000fe40008000000 */
[----:B------:R-:W-:Y:S04]  /*4bc0*/  USHF.R.U32.HI UR4, URZ, UR57, UR4 ;  /* 0x00000039ff047299 */ /* 0x000fe80008011604 */
[----:B------:R-:W-:Y:S02]  /*4bd0*/  USEL UR14, UR13, UR4, !UP0 ;  /* 0x000000040d0e7287 */ /* 0x000fe4000c000000 */
[----:B------:R-:W-:Y:S02]  /*4be0*/  UIADD3 UR4, UPT, UPT, -UR13, URZ, URZ ;  /* 0x000000ff0d047290 */ /* 0x000fe4000fffe1ff */
[----:B------:R-:W-:Y:S02]  /*4bf0*/  UIADD3 UR5, UPT, UPT, -UR14, URZ, URZ ;  /* 0x000000ff0e057290 */ /* 0x000fe4000fffe1ff */
[----:B------:R-:W-:Y:S02]  /*4c00*/  UIMAD UR12, UR35, UR4, UR12 ;  /* 0x00000004230c72a4 */ /* 0x000fe4000f8e020c */
[----:B------:R-:W-:Y:S01]  /*4c10*/  UIMAD UR13, UR42, UR5, UR13 ;  /* 0x000000052a0d72a4 */ /* 0x000fe2000f8e020d */
[----:B--2---:R-:W-:Y:S11]  /*4c20*/  @!P1 BRA `(.L_x_70) ;  /* 0x0000004800ac9947 */ /* 0x004ff60003800000 */
.L_x_162:
[----:B------:R-:W-:Y:S01]  /*4c30*/  @!P2 R2UR UR4, R0 ;  /* 0x000000000004a2ca */ /* 0x000fe200000e0000 */
[----:B------:R-:W-:Y:S01]  /*4c40*/  VOTEU.ALL UP0, P2 ;  /* 0x0000000000ff7886 */ /* 0x000fe20001000000 */
[----:B-1----:R-:W-:Y:S04]  /*4c50*/  @!P2 IADD3 R2, P1, PT, R12, 0x680, RZ ;  /* 0x000006800c02a810 */ /* 0x002fe80007f3e0ff */
[----:B------:R-:W-:Y:S01]  /*4c60*/  @!P2 R2UR UR5, R2 ;  /* 0x000000000205a2ca */ /* 0x000fe200000e0000 */
[----:B------:R-:W-:Y:S01]  /*4c70*/  @!P2 IMAD.X R0, RZ, RZ, R13, P1 ;  /* 0x000000ffff00a224 */ /* 0x000fe200008e060d */
[----:B------:R-:W-:Y:S05]  /*4c80*/  @!UP0 UIADD3 UR8, UPT, UPT, UR20, 0x400, URZ ;  /* 0x0000040014088890 */ /* 0x000fea000fffe0ff */
[----:B------:R-:W-:Y:S01]  /*4c90*/  @!UP0 UPRMT UR6, UR4, 0x5410, URZ ;  /* 0x0000541004068896 */ /* 0x000fe200080000ff */
[----:B------:R-:W-:Y:S01]  /*4ca0*/  @!P2 R2UR UR4, R0 ;  /* 0x000000000004a2ca */ /* 0x000fe200000e0000 */
[----:B------:R-:W-:Y:S01]  /*4cb0*/  VOTEU.ALL UP0, P2 ;  /* 0x0000000000ff7886 */ /* 0x000fe20001000000 */
[----:B------:R-:W-:Y:S03]  /*4cc0*/  @!P2 IMAD.MOV.U32 R0, RZ, RZ, 0x2000 ;  /* 0x00002000ff00a424 */ /* 0x000fe600078e00ff */
[----:B------:R-:W-:Y:S01]  /*4cd0*/  IMAD.U32 R14, RZ, RZ, UR5 ;  /* 0x00000005ff0e7e24 */ /* 0x000fe2000f8e00ff */
[----:B------:R-:W-:Y:S01]  /*4ce0*/  @!UP0 UMOV UR9, UR36 ;  /* 0x0000002400098c82 */ /* 0x000fe20008000000 */
[----:B------:R-:W-:Y:S06]  /*4cf0*/  @!UP0 UMOV UR10, UR7 ;  /* 0x00000007000a8c82 */ /* 0x000fec0008000000 */
[----:B------:R-:W-:Y:S01]  /*4d00*/  IMAD.U32 R15, RZ, RZ, UR4 ;  /* 0x00000004ff0f7e24 */ /* 0x000fe2000f8e00ff */
[----:B------:R-:W-:Y:S04]  /*4d10*/  @!P2 R2UR UR4, R14 ;  /* 0x000000000e04a2ca */ /* 0x000fe800000e0000 */
[----:B------:R-:W-:Y:S11]  /*4d20*/  @!P2 R2UR UR5, R15 ;  /* 0x000000000f05a2ca */ /* 0x000ff600000e0000 */
[----:B------:R-:W-:Y:S02]  /*4d30*/  @!UPT UIADD3 URZ, UPT, UPT, URZ, URZ, URZ ;  /* 0x000000fffffff290 */ /* 0x000fe4000fffe0ff */
[----:B------:R1:W-:Y:S01]  /*4d40*/  @!UP0 UTMALDG.5D.IM2COL [UR8], [UR4], UR6 ;  /* 0x00000008040083b4 */ /* 0x0003e20008060006 */
[----:B------:R2:W-:Y:S01]  /*4d50*/  @!P2 SYNCS.ARRIVE.TRANS64.RED.A0TR RZ, [UR20+0x80], R0 ;  /* 0x00008000ffffa9a7 */ /* 0x0005e20008300414 */
[----:B------:R-:W-:Y:S01]  /*4d60*/  SYNCS.ARRIVE.TRANS64.RED.A1T0 RZ, [UR50], RZ ;  /* 0x000000ffffff79a7 */ /* 0x000fe20008100432 */
[----:B--2---:R-:W-:Y:S01]  /*4d70*/  @!P2 IMAD.MOV.U32 R0, RZ, 0x20, RZ ;  /* 0x00000020ff00a824 */ /* 0x004fe200078e00ff */
[----:B------:R-:W2:Y:S03]  /*4d80*/  SYNCS.PHASECHK.TRANS64.TRYWAIT P1, [UR20+0xa8], R8 ;  /* 0x0000a808ff0075a7 */ /* 0x000ea60008021114 */
[----:B------:R-:W-:Y:S01]  /*4d90*/  @!P2 IMAD.MOV.U32 R0, RZ, 0x400, R0 ;  /* 0x00000400ff00a824 */ /* 0x000fe200078e0000 */
[----:B-12---:R-:W-:Y:S06]  /*4da0*/  @!P1 BRA `(.L_x_71) ;  /* 0x0000004800649947 */ /* 0x006fec0003800000 */
.L_x_164:
[----:B------:R-:W-:Y:S01]  /*4db0*/  @!P2 R2UR UR4, R0 ;  /* 0x000000000004a2ca */ /* 0x000fe200000e0000 */
[----:B------:R-:W-:Y:S01]  /*4dc0*/  VOTEU.ALL UP0, P2 ;  /* 0x0000000000ff7886 */ /* 0x000fe20001000000 */
[----:B-1----:R-:W-:Y:S04]  /*4dd0*/  @!P2 IADD3 R2, P1, PT, R12, 0x680, RZ ;  /* 0x000006800c02a810 */ /* 0x002fe80007f3e0ff */
[----:B------:R-:W-:Y:S01]  /*4de0*/  @!P2 R2UR UR5, R2 ;  /* 0x000000000205a2ca */ /* 0x000fe200000e0000 */
[----:B------:R-:W-:Y:S01]  /*4df0*/  @!P2 IMAD.X R0, RZ, RZ, R13, P1 ;  /* 0x000000ffff00a224 */ /* 0x000fe200008e060d */
[----:B------:R-:W-:Y:S02]  /*4e00*/  @!UP0 UIADD3 UR10, UPT, UPT, UR7, 0x20, URZ ;  /* 0x00000020070a8890 */ /* 0x000fe4000fffe0ff */
[----:B------:R-:W-:Y:S03]  /*4e10*/  @!UP0 UIADD3 UR8, UPT, UPT, UR20, 0x2400, URZ ;  /* 0x0000240014088890 */ /* 0x000fe6000fffe0ff */
[----:B------:R-:W-:Y:S01]  /*4e20*/  @!UP0 UPRMT UR6, UR4, 0x5410, URZ ;  /* 0x0000541004068896 */ /* 0x000fe200080000ff */
[----:B------:R-:W-:Y:S01]  /*4e30*/  @!P2 R2UR UR4, R0 ;  /* 0x000000000004a2ca */ /* 0x000fe200000e0000 */
[----:B------:R-:W-:Y:S01]  /*4e40*/  VOTEU.ALL UP0, P2 ;  /* 0x0000000000ff7886 */ /* 0x000fe20001000000 */
[----:B------:R-:W-:Y:S03]  /*4e50*/  @!P2 IMAD.MOV.U32 R0, RZ, RZ, 0x2000 ;  /* 0x00002000ff00a424 */ /* 0x000fe600078e00ff */
[----:B------:R-:W-:Y:S01]  /*4e60*/  IMAD.U32 R14, RZ, RZ, UR5 ;  /* 0x00000005ff0e7e24 */ /* 0x000fe2000f8e00ff */
[----:B------:R-:W-:Y:S07]  /*4e70*/  @!UP0 UMOV UR9, UR27 ;  /* 0x0000001b00098c82 */ /* 0x000fee0008000000 */
        /* <DEDUP_REMOVED lines=11> */
.L_x_166:
        /* <DEDUP_REMOVED lines=20> */
[----:B--2---:R-:W-:Y:S01]  /*5070*/  @P0 SHF.R.U32.HI R0, RZ, 0x10, R5 ;  /* 0x00000010ff000819 */ /* 0x004fe20000011605 */
[----:B------:R-:W2:Y:S03]  /*5080*/  SYNCS.PHASECHK.TRANS64.TRYWAIT P1, [UR20+0xb8], R8 ;  /* 0x0000b808ff0075a7 */ /* 0x000ea60008021114 */
[----:B------:R-:W-:Y:S01]  /*5090*/  @P0 R2UR UR52, R0 ;  /* 0x00000000003402ca */ /* 0x000fe200000e0000 */
[----:B------:R-:W-:Y:S03]  /*50a0*/  @!UPT UIADD3 URZ, UPT, UPT, URZ, URZ, URZ ;  /* 0x000000fffffff290 */ /* 0x000fe6000fffe0ff */
[----:B-12---:R-:W-:Y:S11]  /*50b0*/  @!P1 BRA `(.L_x_73) ;  /* 0x0000004400d09947 */ /* 0x006ff60003800000 */
.L_x_168:
[----:B-1----:R-:W-:Y:S01]  /*50c0*/  @!P2 IMAD.MOV.U32 R0, RZ, 0x20, RZ ;  /* 0x00000020ff00a824 */ /* 0x002fe200078e00ff */
[----:B------:R-:W-:Y:S01]  /*50d0*/  @!P2 IADD3 R2, P0, PT, R12, 0x680, RZ ;  /* 0x000006800c02a810 */ /* 0x000fe20007f1e0ff */
[----:B------:R-:W-:Y:S01]  /*50e0*/  VOTEU.ALL UP0, P2 ;  /* 0x0000000000ff7886 */ /* 0x000fe20001000000 */
[----:B------:R-:W-:Y:S01]  /*50f0*/  UIADD3 UR21, UPT, UPT, UR15, UR45, URZ ;  /* 0x0000002d0f157290 */ /* 0x000fe2000fffe0ff */
[----:B------:R-:W-:Y:S01]  /*5100*/  @!P2 IMAD.MOV.U32 R0, RZ, 0x400, R0 ;  /* 0x00000400ff00a824 */ /* 0x000fe200078e0000 */
[----:B------:R-:W-:Y:S01]  /*5110*/  @!P2 R2UR UR5, R2 ;  /* 0x000000000205a2ca */ /* 0x000fe200000e0000 */
[----:B------:R-:W-:Y:S01]  /*5120*/  UIADD3 UR51, UPT, UPT, UR16, UR44, URZ ;  /* 0x0000002c10337290 */ /* 0x000fe2000fffe0ff */
[----:B------:R-:W-:Y:S01]  /*5130*/  LOP3.LUT R10, R10, 0x1, RZ, 0x3c, !PT ;  /* 0x000000010a0a7812 */ /* 0x000fe200078e3cff */
[----:B------:R-:W-:Y:S01]  /*5140*/  @!UP0 UIADD3 UR8, UPT, UPT, UR20, 0x6400, URZ ;  /* 0x0000640014088890 */ /* 0x000fe2000fffe0ff */
[----:B------:R-:W-:Y:S01]  /*5150*/  @!P2 R2UR UR4, R0 ;  /* 0x000000000004a2ca */ /* 0x000fe200000e0000 */
[----:B------:R-:W-:Y:S01]  /*5160*/  @!P2 IMAD.X R0, RZ, RZ, R13, P0 ;  /* 0x000000ffff00a224 */ /* 0x000fe200000e060d */
[----:B------:R-:W-:Y:S01]  /*5170*/  @!UP0 UIADD3 UR10, UPT, UPT, UR7, 0x60, URZ ;  /* 0x00000060070a8890 */ /* 0x000fe2000fffe0ff */
[----:B------:R-:W-:Y:S01]  /*5180*/  LOP3.LUT P0, RZ, R6, 0x1, RZ, 0xc0, !PT ;  /* 0x0000000106ff7812 */ /* 0x000fe2000780c0ff */
[----:B------:R-:W-:Y:S01]  /*5190*/  @!UP0 UIADD3 UR9, UPT, UPT, UR20, 0x98, URZ ;  /* 0x0000009814098890 */ /* 0x000fe2000fffe0ff */
[----:B------:R-:W-:Y:S01]  /*51a0*/  LOP3.LUT R9, R9, 0x1, RZ, 0x3c, !PT ;  /* 0x0000000109097812 */ /* 0x000fe200078e3cff */
[----:B------:R-:W-:Y:S03]  /*51b0*/  UPLOP3.LUT UP3, UPT, UPT, UPT, UPT, 0x80, 0x8 ;  /* 0x000000000008789c */ /* 0x000fe60003f6f070 */
[----:B------:R-:W-:Y:S04]  /*51c0*/  IMAD.U32 R14, RZ, RZ, UR5 ;  /* 0x00000005ff0e7e24 */ /* 0x000fe8000f8e00ff */
[----:B------:R-:W-:Y:S01]  /*51d0*/  @!UP0 UPRMT UR6, UR4, 0x5410, URZ ;  /* 0x0000541004068896 */ /* 0x000fe200080000ff */
[----:B------:R-:W-:Y:S01]  /*51e0*/  @!P2 R2UR UR4, R0 ;  /* 0x000000000004a2ca */ /* 0x000fe200000e0000 */
[----:B------:R-:W-:Y:S11]  /*51f0*/  VOTEU.ALL UP0, P2 ;  /* 0x0000000000ff7886 */ /* 0x000ff60001000000 */
[----:B------:R-:W-:Y:S01]  /*5200*/  @!UPT UIADD3 URZ, UPT, UPT, URZ, URZ, URZ ;  /* 0x000000fffffff290 */ /* 0x000fe2000fffe0ff */
[----:B------:R-:W-:Y:S01]  /*5210*/  IMAD.U32 R15, RZ, RZ, UR4 ;  /* 0x00000004ff0f7e24 */ /* 0x000fe2000f8e00ff */
[----:B------:R-:W-:Y:S04]  /*5220*/  @!P2 R2UR UR4, R14 ;  /* 0x000000000e04a2ca */ /* 0x000fe800000e0000 */
[----:B------:R-:W-:Y:S11]  /*5230*/  @!P2 R2UR UR5, R15 ;  /* 0x000000000f05a2ca */ /* 0x000ff600000e0000 */
[----:B------:R-:W-:Y:S02]  /*5240*/  @!UPT UIADD3 URZ, UPT, UPT, URZ, URZ, URZ ;  /* 0x000000fffffff290 */ /* 0x000fe4000fffe0ff */
[----:B------:R1:W-:Y:S01]  /*5250*/  @!UP0 UTMALDG.5D.IM2COL [UR8], [UR4], UR6 ;  /* 0x00000008040083b4 */ /* 0x0003e20008060006 */
[----:B------:R1:W-:Y:S01]  /*5260*/  @!P2 SYNCS.ARRIVE.TRANS64.RED.A0TR RZ, [UR20+0x98], R3 ;  /* 0x00009803ffffa9a7 */ /* 0x0003e20008300414 */
[----:B------:R-:W-:Y:S01]  /*5270*/  SYNCS.ARRIVE.TRANS64.RED.A1T0 RZ, [UR47], RZ ;  /* 0x000000ffffff79a7 */ /* 0x000fe2000810042f */
[----:B------:R-:W-:Y:S05]  /*5280*/  @P0 BRA `(.L_x_74) ;  /* 0xfffffff000200947 */ /* 0x000fea000383ffff */
[----:B------:R-:W-:-:S04]  /*5290*/  SHF.L.U32 R2, R10, 0x1f, RZ ;  /* 0x0000001f0a027819 */ /* 0x000fc800000006ff */
[----:B------:R-:W2:Y:S02]  /*52a0*/  SYNCS.PHASECHK.TRANS64.TRYWAIT P0, [UR20+0xa0], R2 ;  /* 0x0000a002ff0075a7 */ /* 0x000ea40008001114 */
[----:B--2---:R-:W-:Y:S05]  /*52b0*/  @!P0 BRA `(.L_x_75) ;  /* 0x0000004400688947 */ /* 0x004fea0003800000 */
.L_x_170:
[----:B------:R-:W3:Y:S02]  /*52c0*/  SYNCS.PHASECHK.TRANS64.TRYWAIT P0, [UR20+0xa8], R2 ;  /* 0x0000a802ff0075a7 */ /* 0x000ee40008001114 */
[----:B---3--:R-:W-:Y:S05]  /*52d0*/  @!P0 BRA `(.L_x_76) ;  /* 0x0000004400788947 */ /* 0x008fea0003800000 */
.L_x_172:
[----:B------:R-:W3:Y:S02]  /*52e0*/  SYNCS.PHASECHK.TRANS64.TRYWAIT P0, [UR20+0xb0], R2 ;  /* 0x0000b002ff0075a7 */ /* 0x000ee40008001114 */
[----:B---3--:R-:W-:Y:S05]  /*52f0*/  @!P0 BRA `(.L_x_77) ;  /* 0x0000004400888947 */ /* 0x008fea0003800000 */
.L_x_174:
[----:B--2---:R-:W-:-:S07]  /*5300*/  MOV R0, UR20 ;  /* 0x0000001400007c02 */ /* 0x004fce0008000f00 */
.L_x_78:
[----:B--2---:R-:W-:-:S04]  /*5310*/  SHF.L.U32 R2, R10, 0x1f, RZ ;  /* 0x0000001f0a027819 */ /* 0x004fc800000006ff */
[----:B------:R2:W3:Y:S03]  /*5320*/  SYNCS.PHASECHK.TRANS64.TRYWAIT P0, [R0+URZ+0xb8], R2 ;  /* 0x0000b802000075a7 */ /* 0x0004e600080011ff */
[----:B---3--:R-:W-:Y:S05]  /*5330*/  @!P0 NANOSLEEP.SYNCS 0x989680 ;  /* 0x009896800000895d */ /* 0x008fea0003900000 */
[----:B------:R-:W3:Y:S02]  /*5340*/  @!P0 SYNCS.PHASECHK.TRANS64 P0, [R0+URZ+0xb8], R2 ;  /* 0x0000b802000085a7 */ /* 0x000ee400080010ff */
[----:B-1-3--:R-:W-:Y:S05]  /*5350*/  @P0 EXIT ;  /* 0x000000000000094d */ /* 0x00afea0003800000 */
[----:B------:R-:W-:Y:S05]  /*5360*/  BRA `(.L_x_78) ;  /* 0xfffffffc00e87947 */ /* 0x000fea000383ffff */
.L_x_63:
[----:B------:R-:W-:-:S06]  /*5370*/  UISETP.GE.AND UP0, UPT, UR18, 0x4, UPT ;  /* 0x000000041200788c */ /* 0x000fcc000bf06270 */
[----:B------:R-:W-:-:S13]  /*5380*/  PLOP3.LUT P0, PT, PT, PT, UP0, 0x80, 0x8 ;  /* 0x000000000008781c */ /* 0x000fda0003f0f008 */
[----:B-1----:R-:W-:Y:S05]  /*5390*/  @!P0 EXIT ;  /* 0x000000000000894d */ /* 0x002fea0003800000 */
[----:B------:R-:W1:Y:S08]  /*53a0*/  S2UR UR4, SR_CgaCtaId ;  /* 0x00000000000479c3 */ /* 0x000e700000008800 */
[----:B------:R-:W-:Y:S01]  /*53b0*/  BAR.SYNC.DEFER_BLOCKING 0x6, 0xa0 ;  /* 0x0182800000007b1d */ /* 0x000fe20000010000 */
[C---:B------:R-:W-:Y:S01]  /*53c0*/  IMAD.SHL.U32 R3, R62.reuse, 0x20, RZ ;  /* 0x000000203e037824 */ /* 0x040fe200078e00ff */
[C---:B------:R-:W-:Y:S01]  /*53d0*/  R2P PR, R62.reuse, 0x6 ;  /* 0x000000063e007804 */ /* 0x040fe20000000000 */
[----:B------:R-:W-:-:S02]  /*53e0*/  IMAD.SHL.U32 R0, R62, 0x10, RZ ;  /* 0x000000103e007824 */ /* 0x000fc400078e00ff */
[----:B------:R-:W-:Y:S02]  /*53f0*/  HFMA2 R60, -RZ, RZ, 0, 5.9604644775390625e-08 ;  /* 0x00000001ff3c7431 */ /* 0x000fe400000001ff */
[C---:B------:R-:W-:Y:S01]  /*5400*/  IMAD.SHL.U32 R61, R62.reuse, 0x4, RZ ;  /* 0x000000043e3d7824 */ /* 0x040fe200078e00ff */
[----:B------:R-:W-:Y:S01]  /*5410*/  UMOV UR49, 0x400 ;  /* 0x0000040000317882 */ /* 0x000fe20000000000 */
[C---:B------:R-:W-:Y:S01]  /*5420*/  LOP3.LUT R4, R3.reuse, 0xe0, RZ, 0xc0, !PT ;  /* 0x000000e003047812 */ /* 0x040fe200078ec0ff */
[----:B------:R-:W2:Y:S01]  /*5430*/  LDC.64 R50, c[0x0][0x9b0] ;  /* 0x00026c00ff327b82 */ /* 0x000ea20000000a00 */
[----:B------:R-:W-:Y:S01]  /*5440*/  LOP3.LUT R3, R3, 0x100, RZ, 0xc0, !PT ;  /* 0x0000010003037812 */ /* 0x000fe200078ec0ff */
[----:B------:R-:W-:Y:S01]  /*5450*/  IMAD.U32 R23, R62, 0x10000, RZ ;  /* 0x000100003e177824 */ /* 0x000fe200078e00ff */
[----:B------:R-:W-:Y:S01]  /*5460*/  LOP3.LUT R61, R4, 0x1c, R61, 0xf8, !PT ;  /* 0x0000001c043d7812 */ /* 0x000fe200078ef83d */
[----:B------:R-:W-:Y:S01]  /*5470*/  IMAD.MOV.U32 R73, RZ, RZ, 0x10 ;  /* 0x00000010ff497424 */ /* 0x000fe200078e00ff */
[----:B------:R-:W-:Y:S01]  /*5480*/  LOP3.LUT R0, R3, 0x600, R0, 0xf8, !PT ;  /* 0x0000060003007812 */ /* 0x000fe200078ef800 */
[----:B------:R-:W-:Y:S01]  /*5490*/  IMAD.MOV.U32 R72, RZ, RZ, 0x20 ;  /* 0x00000020ff487424 */ /* 0x000fe200078e00ff */
[----:B------:R-:W-:Y:S01]  /*54a0*/  SHF.R.U32.HI R4, RZ, 0x2, R62 ;  /* 0x00000002ff047819 */ /* 0x000fe2000001163e */
[----:B------:R-:W3:Y:S01]  /*54b0*/  LDC.64 R48, c[0x0][0x9a8] ;  /* 0x00026a00ff307b82 */ /* 0x000ee20000000a00 */
[----:B------:R-:W-:Y:S01]  /*54c0*/  LOP3.LUT R62, R62, 0x60, RZ, 0xc0, !PT ;  /* 0x000000603e3e7812 */ /* 0x000fe200078ec0ff */
[----:B------:R-:W-:Y:S01]  /*54d0*/  IMAD.MOV.U32 R22, RZ, RZ, RZ ;  /* 0x000000ffff167224 */ /* 0x000fe200078e00ff */
[----:B------:R-:W-:-:S02]  /*54e0*/  LOP3.LUT R61, R61, 0x4, R4, 0x78, !PT ;  /* 0x000000043d3d7812 */ /* 0x000fc400078e7804 */
[----:B------:R-:W-:Y:S02]  /*54f0*/  CS2R R58, SRZ ;  /* 0x00000000003a7805 */ /* 0x000fe4000001ff00 */
[----:B------:R-:W-:Y:S01]  /*5500*/  LOP3.LUT R23, R23, 0x600000, RZ, 0xc0, !PT ;  /* 0x0060000017177812 */ /* 0x000fe200078ec0ff */
[----:B------:R-:W4:Y:S01]  /*5510*/  LDCU UR61, c[0x0][0x370] ;  /* 0x00006e00ff3d77ac */ /* 0x000f220008000800 */
[----:B------:R-:W-:Y:S02]  /*5520*/  LOP3.LUT R61, R0, R61, RZ, 0xfc, !PT ;  /* 0x0000003d003d7212 */ /* 0x000fe400078efcff */
[----:B------:R-:W-:Y:S01]  /*5530*/  SEL R73, R73, 0xfffffff0, !P2 ;  /* 0xfffffff049497807 */ /* 0x000fe20005000000 */
[----:B-1----:R-:W-:Y:S01]  /*5540*/  ULEA UR49, UR4, UR49, 0x18 ;  /* 0x0000003104317291 */ /* 0x002fe2000f8ec0ff */
[----:B------:R-:W-:Y:S01]  /*5550*/  SEL R72, R72, 0xffffffe0, !P1 ;  /* 0xffffffe048487807 */ /* 0x000fe20004800000 */
[----:B------:R-:W1:Y:S01]  /*5560*/  LDCU.64 UR4, c[0x0][0x990] ;  /* 0x00013200ff0477ac */ /* 0x000e620008000a00 */
[----:B------:R-:W2:Y:S06]  /*5570*/  LDCU UR48, c[0x0][0xc0c] ;  /* 0x00018180ff3077ac */ /* 0x000eac0008000800 */
[----:B------:R-:W4:Y:S01]  /*5580*/  LDS R2, [UR49+0x120] ;  /* 0x00012031ff027984 */ /* 0x000f220008000800 */
[----:B------:R-:W2:Y:S01]  /*5590*/  LDCU UR38, c[0x0][0xc30] ;  /* 0x00018600ff2677ac */ /* 0x000ea20008000800 */
[----:B------:R-:W2:Y:S01]  /*55a0*/  LDCU.64 UR54, c[0x0][0x988] ;  /* 0x00013100ff3677ac */ /* 0x000ea20008000a00 */
[----:B------:R-:W2:Y:S01]  /*55b0*/  LDCU.64 UR46, c[0x0][0xc28] ;  /* 0x00018500ff2e77ac */ /* 0x000ea20008000a00 */
[----:B-1----:R-:W-:-:S02]  /*55c0*/  IMAD.U32 R66, RZ, RZ, UR4 ;  /* 0x00000004ff427e24 */ /* 0x002fc4000f8e00ff */
[----:B------:R-:W-:Y:S01]  /*55d0*/  IMAD.U32 R65, RZ, RZ, UR5 ;  /* 0x00000005ff417e24 */ /* 0x000fe2000f8e00ff */
[----:B------:R-:W1:Y:S01]  /*55e0*/  LDCU.128 UR4, c[0x0][0xb80] ;  /* 0x00017000ff0477ac */ /* 0x000e620008000c00 */
[----:B------:R-:W2:Y:S01]  /*55f0*/  LDCU.128 UR56, c[0x0][0xc10] ;  /* 0x00018200ff3877ac */ /* 0x000ea20008000c00 */
[----:B------:R-:W2:Y:S01]  /*5600*/  LDCU UR60, c[0x0][0x374] ;  /* 0x00006e80ff3c77ac */ /* 0x000ea20008000800 */
[----:B------:R-:W-:Y:S01]  /*5610*/  UMOV UR53, URZ ;  /* 0x000000ff00357c82 */ /* 0x000fe20008000000 */
[----:B------:R-:W-:Y:S01]  /*5620*/  UMOV UR50, URZ ;  /* 0x000000ff00327c82 */ /* 0x000fe20008000000 */
[----:B-1----:R-:W-:Y:S01]  /*5630*/  IMAD.U32 R70, RZ, RZ, UR4 ;  /* 0x00000004ff467e24 */ /* 0x002fe2000f8e00ff */
[----:B------:R-:W-:Y:S01]  /*5640*/  UIADD3 UR4, UPT, UPT, UR49, 0x400, URZ ;  /* 0x0000040031047890 */ /* 0x000fe2000fffe0ff */
[----:B------:R-:W-:Y:S01]  /*5650*/  MOV R69, UR5 ;  /* 0x0000000500457c02 */ /* 0x000fe20008000f00 */
[----:B------:R-:W-:Y:S02]  /*5660*/  IMAD.U32 R68, RZ, RZ, UR6 ;  /* 0x00000006ff447e24 */ /* 0x000fe4000f8e00ff */
[----:B------:R-:W-:-:S02]  /*5670*/  IMAD.U32 R67, RZ, RZ, UR7 ;  /* 0x00000007ff437e24 */ /* 0x000fc4000f8e00ff */
[----:B------:R-:W-:Y:S02]  /*5680*/  IMAD.U32 R71, RZ, RZ, UR4 ;  /* 0x00000004ff477e24 */ /* 0x000fe4000f8e00ff */
[C---:B----4-:R-:W-:Y:S01]  /*5690*/  VIADD R3, R2.reuse, 0x80 ;  /* 0x0000008002037836 */ /* 0x050fe20000000000 */
[----:B------:R-:W-:-:S04]  /*56a0*/  LOP3.LUT R2, R2, 0xffff, RZ, 0xc0, !PT ;  /* 0x0000ffff02027812 */ /* 0x000fc800078ec0ff */
[----:B------:R-:W-:-:S05]  /*56b0*/  LOP3.LUT R3, R3, 0xffff, RZ, 0xc0, !PT ;  /* 0x0000ffff03037812 */ /* 0x000fca00078ec0ff */
[----:B--23--:R1:W-:Y:S02]  /*56c0*/  STL.64 [R1], R2 ;  /* 0x0000000201007387 */ /* 0x00c3e40000100a00 */
.L_x_122:
[----:B-1----:R-:W-:Y:S04]  /*56d0*/  SHF.L.U32 R2, R58, 0x1f, RZ ;  /* 0x0000001f3a027819 */ /* 0x002fe800000006ff */
[----:B------:R-:W1:Y:S02]  /*56e0*/  SYNCS.PHASECHK.TRANS64.TRYWAIT P0, [UR49+0xd0], R2 ;  /* 0x0000d002ff0075a7 */ /* 0x000e640008001131 */
[----:B-1----:R-:W-:Y:S05]  /*56f0*/  @!P0 BRA `(.L_x_79) ;  /* 0x0000004000a08947 */ /* 0x002fea0003800000 */
.L_x_176:
[----:B------:R-:W2:Y:S01]  /*5700*/  LDS.128 R52, [UR49+0x110] ;  /* 0x00011031ff347984 */ /* 0x000ea20008000c00 */
[----:B------:R-:W-:Y:S01]  /*5710*/  UIADD3 UR4, UPT, UPT, UR49, 0xd8, URZ ;  /* 0x000000d831047890 */ /* 0x000fe2000fffe0ff */
[----:B-1----:R-:W-:Y:S01]  /*5720*/  IMAD R2, R22, 0x4, R1 ;  /* 0x0000000416027824 */ /* 0x002fe200078e0201 */
[----:B------:R-:W-:Y:S01]  /*5730*/  UISETP.GE.AND UP1, UPT, UR39, 0x1, UPT ;  /* 0x000000012700788c */ /* 0x000fe2000bf26270 */
[----:B------:R-:W-:Y:S01]  /*5740*/  @!PT LDS RZ, [RZ] ;  /* 0x00000000fffff984 */ /* 0x000fe20000000800 */
[----:B------:R-:W-:Y:S01]  /*5750*/  @!PT LDS RZ, [RZ] ;  /* 0x00000000fffff984 */ /* 0x000fe20000000800 */
[----:B------:R-:W-:Y:S01]  /*5760*/  @!PT LDS RZ, [RZ] ;  /* 0x00000000fffff984 */ /* 0x000fe20000000800 */
[----:B------:R-:W-:Y:S01]  /*5770*/  @!PT LDS RZ, [RZ] ;  /* 0x00000000fffff984 */ /* 0x000fe20000000800 */
[----:B------:R1:W-:Y:S06]  /*5780*/  MEMBAR.ALL.CTA ;  /* 0x0000000000007992 */ /* 0x0003ec0000008000 */
[----:B-1----:R-:W1:Y:S01]  /*5790*/  FENCE.VIEW.ASYNC.S ;  /* 0x00000000000073c6 */ /* 0x002e620000000000 */
[----:B------:R-:W-:Y:S09]  /*57a0*/  UPRMT UR4, URZ, 0x654, UR4 ;  /* 0x00000654ff047896 */ /* 0x000ff20008000004 */
[----:B-1----:R-:W-:Y:S01]  /*57b0*/  SYNCS.ARRIVE.TRANS64.RED.A1T0 RZ, [UR4], RZ ;  /* 0x000000ffffff79a7 */ /* 0x002fe20008100404 */
[----:B------:R-:W5:Y:S01]  /*57c0*/  LDL R2, [R2] ;  /* 0x0000000002027983 */ /* 0x000f620000100800 */
[----:B--2---:R-:W-:Y:S11]  /*57d0*/  LOP3.LUT P0, RZ, R54, 0x1, RZ, 0xc0, !PT ;  /* 0x0000000136ff7812 */ /* 0x004ff6000780c0ff */
[----:B------:R-:W-:Y:S02]  /*57e0*/  @!UPT UIADD3 URZ, UPT, UPT, URZ, URZ, URZ ;  /* 0x000000fffffff290 */ /* 0x000fe4000fffe0ff */
[----:B------:R-:W-:Y:S01]  /*57f0*/  VOTEU.ANY UP0, P0 ;  /* 0x0000000000ff7886 */ /* 0x000fe20000000100 */
[----:B------:R-:W-:Y:S11]  /*5800*/  PLOP3.LUT P0, PT, PT, PT, UP0, 0x80, 0x8 ;  /* 0x000000000008781c */ /* 0x000ff60003f0f008 */
[----:B------:R-:W-:Y:S02]  /*5810*/  @!UPT UIADD3 URZ, UPT, UPT, URZ, URZ, URZ ;  /* 0x000000fffffff290 */ /* 0x000fe4000fffe0ff */
[----:B------:R-:W-:Y:S02]  /*5820*/  @P0 MOV R3, R52 ;  /* 0x0000003400030202 */ /* 0x000fe40000000f00 */
[----:B------:R-:W-:Y:S02]  /*5830*/  @P0 LOP3.LUT R0, R53, 0xffff, RZ, 0xc0, !PT ;  /* 0x0000ffff35000812 */ /* 0x000fe400078ec0ff */
[----:B------:R-:W-:Y:S02]  /*5840*/  @P0 R2UR UR5, R3 ;  /* 0x00000000030502ca */ /* 0x000fe400000e0000 */
[----:B------:R-:W-:Y:S11]  /*5850*/  @P0 R2UR UR4, R0 ;  /* 0x00000000000402ca */ /* 0x000ff600000e0000 */
[----:B------:R-:W-:Y:S02]  /*5860*/  @UP0 UMOV UR37, UR5 ;  /* 0x0000000500250c82 */ /* 0x000fe40008000000 */
[----:B------:R-:W-:Y:S01]  /*5870*/  @UP0 UMOV UR36, UR4 ;  /* 0x0000000400240c82 */ /* 0x000fe20008000000 */
[----:B------:R-:W-:Y:S05]  /*5880*/  BRA.U !UP1, `(.L_x_80) ;  /* 0x0000000109cc7547 */ /* 0x000fea000b800000 */
[----:B------:R-:W1:Y:S01]  /*5890*/  LDCU UR9, c[0x0][0xc20] ;  /* 0x00018400ff0977ac */ /* 0x000e620008000800 */
[----:B------:R-:W-:Y:S02]  /*58a0*/  UIMAD.WIDE.U32 UR4, UR60, UR59, URZ ;  /* 0x0000003b3c0472a5 */ /* 0x000fe4000f8e00ff */
[----:B------:R-:W-:Y:S02]  /*58b0*/  UIMAD.WIDE.U32 UR6, UR61, UR56, URZ ;  /* 0x000000383d0672a5 */ /* 0x000fe4000f8e00ff */
[----:B------:R-:W-:Y:S02]  /*58c0*/  UIMAD.WIDE.U32 UR10, UR36, UR59, URZ ;  /* 0x0000003b240a72a5 */ /* 0x000fe4000f8e00ff */
[----:B------:R-:W-:Y:S02]  /*58d0*/  UISETP.NE.AND UP0, UPT, UR58, 0x1, UPT ;  /* 0x000000013a00788c */ /* 0x000fe4000bf05270 */
[----:B------:R-:W-:Y:S02]  /*58e0*/  UISETP.NE.AND UP1, UPT, UR48, 0x1, UPT ;  /* 0x000000013000788c */ /* 0x000fe4000bf25270 */
[----:B------:R-:W-:Y:S02]  /*58f0*/  UISETP.NE.AND UP2, UPT, UR39, 0x1, UPT ;  /* 0x000000012700788c */ /* 0x000fe4000bf45270 */
[----:B------:R-:W-:Y:S01]  /*5900*/  UIMAD.WIDE.U32 UR12, UR37, UR56, URZ ;  /* 0x00000038250c72a5 */ /* 0x000fe2000f8e00ff */
[----:B------:R-:W-:Y:S01]  /*5910*/  UMOV UR4, UR5 ;  /* 0x0000000500047c82 */ /* 0x000fe20008000000 */
[----:B------:R-:W-:Y:S01]  /*5920*/  UMOV UR6, UR11 ;  /* 0x0000000b00067c82 */ /* 0x000fe20008000000 */
[----:B-1----:R-:W-:Y:S03]  /*5930*/  USHF.R.U32.HI UR8, URZ, UR9, UR4 ;  /* 0x00000009ff087299 */ /* 0x002fe60008011604 */
[----:B------:R-:W-:Y:S02]  /*5940*/  UMOV UR4, UR7 ;  /* 0x0000000700047c82 */ /* 0x000fe40008000000 */
[----:B------:R-:W-:Y:S02]  /*5950*/  USHF.R.U32.HI UR5, URZ, UR57, UR4 ;  /* 0x00000039ff057299 */ /* 0x000fe40008011604 */
[----:B------:R-:W-:Y:S02]  /*5960*/  USEL UR4, UR60, UR8, !UP0 ;  /* 0x000000083c047287 */ /* 0x000fe4000c000000 */
[----:B------:R-:W-:Y:S02]  /*5970*/  USHF.R.U32.HI UR8, URZ, UR9, UR6 ;  /* 0x00000009ff087299 */ /* 0x000fe40008011606 */
[----:B------:R-:W-:Y:S02]  /*5980*/  UIMAD.WIDE.U32 UR6, UR4, UR46, URZ ;  /* 0x0000002e040672a5 */ /* 0x000fe4000f8e00ff */
[----:B------:R-:W-:Y:S02]  /*5990*/  USEL UR9, UR61, UR5, !UP1 ;  /* 0x000000053d097287 */ /* 0x000fe4000c800000 */
[----:B------:R-:W-:Y:S02]  /*59a0*/  USEL UR8, UR36, UR8, !UP0 ;  /* 0x0000000824087287 */ /* 0x000fe4000c000000 */
[----:B------:R-:W-:Y:S01]  /*59b0*/  UIMAD.WIDE.U32 UR10, UR9, UR46, URZ ;  /* 0x0000002e090a72a5 */ /* 0x000fe2000f8e00ff */
[----:B------:R-:W-:Y:S01]  /*59c0*/  UMOV UR6, UR7 ;  /* 0x0000000700067c82 */ /* 0x000fe20008000000 */
[----:B------:R-:W-:Y:S01]  /*59d0*/  UMOV UR5, UR13 ;  /* 0x0000000d00057c82 */ /* 0x000fe20008000000 */
[----:B------:R-:W-:Y:S02]  /*59e0*/  @UP2 USHF.R.U32.HI UR4, URZ, UR47, UR6 ;  /* 0x0000002fff042299 */ /* 0x000fe40008011606 */
[----:B------:R-:W-:Y:S02]  /*59f0*/  USHF.R.U32.HI UR5, URZ, UR57, UR5 ;  /* 0x00000039ff057299 */ /* 0x000fe40008011605 */
[----:B------:R-:W-:Y:S02]  /*5a00*/  UIMAD UR4, UR39, UR4, URZ ;  /* 0x00000004270472a4 */ /* 0x000fe4000f8e02ff */
[----:B------:R-:W-:Y:S02]  /*5a10*/  USEL UR5, UR37, UR5, !UP1 ;  /* 0x0000000525057287 */ /* 0x000fe4000c800000 */
[----:B------:R-:W-:Y:S01]  /*5a20*/  UISETP.GE.AND UP0, UPT, UR8, UR4, UPT ;  /* 0x000000040800728c */ /* 0x000fe2000bf06270 */
[----:B------:R-:W-:Y:S01]  /*5a30*/  UMOV UR6, UR11 ;  /* 0x0000000b00067c82 */ /* 0x000fe20008000000 */
[----:B------:R-:W-:Y:S02]  /*5a40*/  UIMAD.WIDE.U32 UR10, UR8, UR46, URZ ;  /* 0x0000002e080a72a5 */ /* 0x000fe4000f8e00ff */
[----:B------:R-:W-:Y:S04]  /*5a50*/  @UP2 USHF.R.U32.HI UR9, URZ, UR47, UR6 ;  /* 0x0000002fff092299 */ /* 0x000fe80008011606 */
[----:B------:R-:W-:Y:S01]  /*5a60*/  UIMAD UR6, UR39, UR9, URZ ;  /* 0x00000009270672a4 */ /* 0x000fe2000f8e02ff */
[----:B------:R-:W-:Y:S03]  /*5a70*/  UMOV UR4, UR11 ;  /* 0x0000000b00047c82 */ /* 0x000fe60008000000 */
[----:B------:R-:W-:Y:S02]  /*5a80*/  UISETP.GE.OR UP0, UPT, UR5, UR6, UP0 ;  /* 0x000000060500728c */ /* 0x000fe40008706670 */
[----:B------:R-:W-:Y:S02]  /*5a90*/  USHF.R.U32.HI UR4, URZ, UR47, UR4 ;  /* 0x0000002fff047299 */ /* 0x000fe40008011604 */
[----:B------:R-:W-:Y:S02]  /*5aa0*/  UIMAD.WIDE.U32 UR6, UR5, UR46, URZ ;  /* 0x0000002e050672a5 */ /* 0x000fe4000f8e00ff */
[----:B------:R-:W-:Y:S02]  /*5ab0*/  USEL UR11, UR8, UR4, !UP2 ;  /* 0x00000004080b7287 */ /* 0x000fe4000d000000 */
[----:B------:R-:W-:Y:S02]  /*5ac0*/  UIADD3 UR6, UPT, UPT, -UR5, URZ, URZ ;  /* 0x000000ff05067290 */ /* 0x000fe4000fffe1ff */
[----:B------:R-:W-:Y:S02]  /*5ad0*/  UIADD3 UR10, UPT, UPT, -UR11, URZ, URZ ;  /* 0x000000ff0b0a7290 */ /* 0x000fe4000fffe1ff */
[----:B------:R-:W-:Y:S02]  /*5ae0*/  UIMAD UR6, UR48, UR6, UR37 ;  /* 0x00000006300672a4 */ /* 0x000fe4000f8e0225 */
[----:B------:R-:W-:Y:S01]  /*5af0*/  UIMAD UR10, UR39, UR10, UR8 ;  /* 0x0000000a270a72a4 */ /* 0x000fe2000f8e0208 */
[----:B------:R-:W-:Y:S01]  /*5b00*/  @!UP0 UMOV UR4, UR7 ;  /* 0x0000000700048c82 */ /* 0x000fe20008000000 */
[----:B------:R-:W-:Y:S02]  /*5b10*/  UIADD3 UR7, UPT, UPT, -UR8, URZ, URZ ;  /* 0x000000ff08077290 */ /* 0x000fe4000fffe1ff */
[----:B------:R-:W-:Y:S04]  /*5b20*/  @!UP0 USHF.R.U32.HI UR4, URZ, UR47, UR4 ;  /* 0x0000002fff048299 */ /* 0x000fe80008011604 */
[----:B------:R-:W-:Y:S04]  /*5b30*/  @!UP0 USEL UR4, UR5, UR4, !UP2 ;  /* 0x0000000405048287 */ /* 0x000fe8000d000000 */
[----:B------:R-:W-:Y:S02]  /*5b40*/  @!UP0 UIMAD UR9, UR9, UR10, UR4 ;  /* 0x0000000a090982a4 */ /* 0x000fe4000f8e0204 */
[----:B------:R-:W-:Y:S02]  /*5b50*/  @!UP0 UIADD3 UR10, UPT, UPT, UR11, -UR4, URZ ;  /* 0x800000040b0a8290 */ /* 0x000fe4000fffe0ff */
[----:B------:R-:W-:Y:S02]  /*5b60*/  UIMAD UR4, UR58, UR7, UR36 ;  /* 0x000000073a0472a4 */ /* 0x000fe4000f8e0224 */
[----:B------:R-:W-:Y:S03]  /*5b70*/  @!UP0 UIMAD UR8, UR10, UR39, UR5 ;  /* 0x000000270a0882a4 */ /* 0x000fe6000f8e0205 */
[----:B------:R-:W-:Y:S02]  /*5b80*/  @!UP0 UMOV UR5, UR9 ;  /* 0x0000000900058c82 */ /* 0x000fe40008000000 */
[----:B------:R-:W-:Y:S02]  /*5b90*/  UIMAD UR37, UR5, UR48, UR6 ;  /* 0x00000030052572a4 */ /* 0x000fe4000f8e0206 */
[----:B------:R-:W-:Y:S11]  /*5ba0*/  UIMAD UR36, UR8, UR58, UR4 ;  /* 0x0000003a082472a4 */ /* 0x000ff6000f8e0204 */
[----:B------:R-:W-:Y:S01]  /*5bb0*/  @!UPT UIADD3 URZ, UPT, UPT, URZ, URZ, URZ ;  /* 0x000000fffffff290 */ /* 0x000fe2000fffe0ff */
.L_x_80:
[----:B------:R-:W-:Y:S01]  /*5bc0*/  UISETP.NE.AND UP0, UPT, UR38, 0x1, UPT ;  /* 0x000000012600788c */ /* 0x000fe2000bf05270 */
[----:B------:R-:W-:Y:S01]  /*5bd0*/  @P0 SHF.R.U32.HI R0, RZ, 0x10, R53 ;  /* 0x00000010ff000819 */ /* 0x000fe20000011635 */
[----:B------:R-:W-:Y:S01]  /*5be0*/  USHF.L.U32 UR41, UR21, 0x7, URZ ;  /* 0x0000000715297899 */ /* 0x000fe200080006ff */
[----:B------:R-:W-:Y:S02]  /*5bf0*/  BSSY.RECONVERGENT B6, `(.L_x_81) ;  /* 0x0000034000067945 */ /* 0x000fe40003800200 */
[----:B------:R-:W-:Y:S02]  /*5c00*/  @P0 R2UR UR62, R0 ;  /* 0x00000000003e02ca */ /* 0x000fe400000e0000 */
[----:B------:R-:W-:Y:S04]  /*5c10*/  LOP3.LUT P0, RZ, R71, 0x3f0, RZ, 0xc0, !PT ;  /* 0x000003f047ff7812 */ /* 0x000fe8000780c0ff */
[----:B------:R-:W1:Y:S01]  /*5c20*/  @!UP0 LDCU.128 UR12, c[0x0][0xc10] ;  /* 0x00018200ff0c87ac */ /* 0x000e620008000c00 */
[----:B------:R-:W2:Y:S01]  /*5c30*/  @!UP0 LDCU UR5, c[0x0][0xc0c] ;  /* 0x00018180ff0587ac */ /* 0x000ea20008000800 */
[----:B------:R-:W3:Y:S01]  /*5c40*/  @!UP0 LDCU UR10, c[0x0][0xc20] ;  /* 0x00018400ff0a87ac */ /* 0x000ee20008000800 */
[----:B-1----:R-:W-:Y:S02]  /*5c50*/  UIMAD.WIDE.U32 UR8, UR37, UR12, URZ ;  /* 0x0000000c250872a5 */ /* 0x002fe4000f8e00ff */
[----:B------:R-:W-:Y:S02]  /*5c60*/  UIMAD.WIDE.U32 UR6, UR36, UR15, URZ ;  /* 0x0000000f240672a5 */ /* 0x000fe4000f8e00ff */
[----:B------:R-:W-:Y:S03]  /*5c70*/  @!UP0 UISETP.NE.AND UP1, UPT, UR14, 0x1, UPT ;  /* 0x000000010e00888c */ /* 0x000fe6000bf25270 */
[----:B------:R-:W-:Y:S01]  /*5c80*/  @!UP0 UMOV UR4, UR9 ;  /* 0x0000000900048c82 */ /* 0x000fe20008000000 */
[----:B--2---:R-:W-:Y:S02]  /*5c90*/  @!UP0 UISETP.NE.AND UP2, UPT, UR5, 0x1, UPT ;  /* 0x000000010500888c */ /* 0x004fe4000bf45270 */
[----:B------:R-:W-:Y:S01]  /*5ca0*/  @!UP0 USHF.R.U32.HI UR4, URZ, UR13, UR4 ;  /* 0x0000000dff048299 */ /* 0x000fe20008011604 */
[----:B------:R-:W-:Y:S02]  /*5cb0*/  @!UP0 UMOV UR6, UR7 ;  /* 0x0000000700068c82 */ /* 0x000fe40008000000 */
[----:B---3--:R-:W-:Y:S02]  /*5cc0*/  @!UP0 USHF.R.U32.HI UR6, URZ, UR10, UR6 ;  /* 0x0000000aff068299 */ /* 0x008fe40008011606 */
[----:B------:R-:W-:Y:S02]  /*5cd0*/  @!UP0 USEL UR7, UR37, UR4, !UP2 ;  /* 0x0000000425078287 */ /* 0x000fe4000d000000 */
[----:B------:R-:W-:Y:S04]  /*5ce0*/  @!UP0 USEL UR6, UR36, UR6, !UP1 ;  /* 0x0000000624068287 */ /* 0x000fe8000c800000 */
[----:B------:R-:W-:Y:S02]  /*5cf0*/  @!UP0 UIADD3 UR4, UPT, UPT, -UR7, UR6, URZ ;  /* 0x0000000607048290 */ /* 0x000fe4000fffe1ff */
[----:B------:R-:W-:Y:S02]  /*5d00*/  @!UP0 UIADD3 UR6, UPT, UPT, UR7, -UR6, URZ ;  /* 0x8000000607068290 */ /* 0x000fe4000fffe0ff */
[----:B------:R-:W-:Y:S02]  /*5d10*/  @!UP0 UIMAD UR37, UR4, UR5, UR37 ;  /* 0x00000005042582a4 */ /* 0x000fe4000f8e0225 */
[----:B------:R-:W-:Y:S01]  /*5d20*/  @!UP0 UIMAD UR36, UR6, UR14, UR36 ;  /* 0x0000000e062482a4 */ /* 0x000fe2000f8e0224 */
[----:B------:R-:W-:Y:S11]  /*5d30*/  @!P0 BRA `(.L_x_82) ;  /* 0x00000000007c8947 */ /* 0x000ff60003800000 */
[----:B------:R-:W1:Y:S01]  /*5d40*/  LDCU.64 UR8, c[0x4][0x80] ;  /* 0x01001000ff0877ac */ /* 0x000e620008000a00 */
[----:B------:R-:W-:Y:S01]  /*5d50*/  MOV R16, 0x0 ;  /* 0x0000000000107802 */ /* 0x000fe20000000f00 */
[----:B------:R-:W-:Y:S02]  /*5d60*/  HFMA2 R12, -RZ, RZ, 0, 5.9604644775390625e-08 ;  /* 0x00000001ff0c7431 */ /* 0x000fe400000001ff */
[----:B------:R-:W-:Y:S01]  /*5d70*/  IMAD.MOV.U32 R8, RZ, RZ, 0x70 ;  /* 0x00000070ff087424 */ /* 0x000fe200078e00ff */
[----:B------:R2:W3:Y:S01]  /*5d80*/  LDC.64 R14, c[0x4][R16] ;  /* 0x01000000100e7b82 */ /* 0x0004e20000000a00 */
[----:B------:R-:W4:Y:S01]  /*5d90*/  LDCU.64 UR6, c[0x4][0x88] ;  /* 0x01001100ff0677ac */ /* 0x000f220008000a00 */
[----:B------:R-:W-:Y:S01]  /*5da0*/  IMAD.MOV.U32 R13, RZ, RZ, RZ ;  /* 0x000000ffff0d7224 */ /* 0x000fe200078e00ff */
[----:B------:R-:W2:Y:S01]  /*5db0*/  LDCU.64 UR4, c[0x4][0x8] ;  /* 0x01000100ff0477ac */ /* 0x000ea20008000a00 */
[----:B-1----:R-:W-:Y:S01]  /*5dc0*/  MOV R5, UR9 ;  /* 0x0000000900057c02 */ /* 0x002fe20008000f00 */
[----:B------:R-:W-:Y:S01]  /*5dd0*/  IMAD.U32 R4, RZ, RZ, UR8 ;  /* 0x00000008ff047e24 */ /* 0x000fe2000f8e00ff */
[----:B----4-:R-:W-:Y:S01]  /*5de0*/  MOV R7, UR7 ;  /* 0x0000000700077c02 */ /* 0x010fe20008000f00 */
[----:B------:R-:W-:Y:S01]  /*5df0*/  IMAD.U32 R6, RZ, RZ, UR6 ;  /* 0x00000006ff067e24 */ /* 0x000fe2000f8e00ff */
[----:B--2---:R-:W-:Y:S01]  /*5e00*/  MOV R11, UR5 ;  /* 0x00000005000b7c02 */ /* 0x004fe20008000f00 */
[----:B------:R-:W-:Y:S02]  /*5e10*/  IMAD.U32 R10, RZ, RZ, UR4 ;  /* 0x00000004ff0a7e24 */ /* 0x000fe4000f8e00ff */
[----:B------:R-:W-:Y:S07]  /*5e20*/  LEPC R20, `(.L_x_83) ;  /* 0x000000001014794e */ /* 0x000fee0000000000 */
[----:B---3-5:R-:W-:Y:S05]  /*5e30*/  CALL.ABS.NOINC R14 ;  /* 0x000000000e007343 */ /* 0x028fea0003c00000 */
.L_x_83:
[----:B------:R-:W1:Y:S01]  /*5e40*/  LDCU.64 UR8, c[0x4][0x80] ;  /* 0x01001000ff0877ac */ /* 0x000e620008000a00 */
[----:B------:R-:W2:Y:S01]  /*5e50*/  LDC.64 R16, c[0x4][R16] ;  /* 0x0100000010107b82 */ /* 0x000ea20000000a00 */
[----:B------:R-:W-:Y:S02]  /*5e60*/  HFMA2 R12, -RZ, RZ, 0, 5.9604644775390625e-08 ;  /* 0x00000001ff0c7431 */ /* 0x000fe400000001ff */
[----:B------:R-:W-:Y:S02]  /*5e70*/  IMAD.MOV.U32 R8, RZ, RZ, 0x70 ;  /* 0x00000070ff087424 */ /* 0x000fe400078e00ff */
[----:B------:R-:W-:Y:S01]  /*5e80*/  IMAD.MOV.U32 R13, RZ, RZ, RZ ;  /* 0x000000ffff0d7224 */ /* 0x000fe200078e00ff */
[----:B------:R-:W3:Y:S01]  /*5e90*/  LDCU.64 UR6, c[0x4][0x88] ;  /* 0x01001100ff0677ac */ /* 0x000ee20008000a00 */
[----:B------:R-:W4:Y:S01]  /*5ea0*/  LDCU.64 UR4, c[0x4][0x8] ;  /* 0x01000100ff0477ac */ /* 0x000f220008000a00 */
[----:B-1----:R-:W-:Y:S02]  /*5eb0*/  MOV R4, UR8 ;  /* 0x0000000800047c02 */ /* 0x002fe40008000f00 */
[----:B------:R-:W-:Y:S02]  /*5ec0*/  MOV R5, UR9 ;  /* 0x0000000900057c02 */ /* 0x000fe40008000f00 */
[----:B---3--:R-:W-:Y:S01]  /*5ed0*/  MOV R7, UR7 ;  /* 0x0000000700077c02 */ /* 0x008fe20008000f00 */
[----:B------:R-:W-:Y:S01]  /*5ee0*/  IMAD.U32 R6, RZ, RZ, UR6 ;  /* 0x00000006ff067e24 */ /* 0x000fe2000f8e00ff */
[----:B----4-:R-:W-:Y:S01]  /*5ef0*/  MOV R11, UR5 ;  /* 0x00000005000b7c02 */ /* 0x010fe20008000f00 */
[----:B------:R-:W-:Y:S02]  /*5f00*/  IMAD.U32 R10, RZ, RZ, UR4 ;  /* 0x00000004ff0a7e24 */ /* 0x000fe4000f8e00ff */
[----:B------:R-:W-:Y:S07]  /*5f10*/  LEPC R20, `(.L_x_82) ;  /* 0x000000001014794e */ /* 0x000fee0000000000 */
[----:B--2---:R-:W-:Y:S05]  /*5f20*/  CALL.ABS.NOINC R16 ;  /* 0x0000000010007343 */ /* 0x004fea0003c00000 */
.L_x_82:
[----:B------:R-:W-:Y:S05]  /*5f30*/  BSYNC.RECONVERGENT B6 ;  /* 0x0000000000067941 */ /* 0x000fea0003800200 */
.L_x_81:
[----:B------:R-:W-:Y:S01]  /*5f40*/  R2UR UR5, R66 ;  /* 0x00000000420572ca */ /* 0x000fe200000e0000 */
[----:B------:R-:W-:Y:S01]  /*5f50*/  UISETP.NE.AND UP2, UPT, UR63, URZ, UPT ;  /* 0x000000ff3f00728c */ /* 0x000fe2000bf45270 */
[----:B------:R-:W-:Y:S02]  /*5f60*/  R2UR UR4, R65 ;  /* 0x00000000410472ca */ /* 0x000fe400000e0000 */
[----:B------:R-:W-:Y:S02]  /*5f70*/  ISETP.NE.U32.AND P3, PT, R50, RZ, PT ;  /* 0x000000ff3200720c */ /* 0x000fe40003f65070 */
[----:B------:R-:W-:Y:S02]  /*5f80*/  ISETP.NE.U32.AND P1, PT, RZ, UR54, PT ;  /* 0x00000036ff007c0c */ /* 0x000fe4000bf25070 */
[----:B------:R-:W-:Y:S02]  /*5f90*/  PLOP3.LUT P4, PT, PT, PT, UP2, 0x80, 0x8 ;  /* 0x000000000008781c */ /* 0x000fe40003f8f028 */
[----:B------:R-:W-:Y:S02]  /*5fa0*/  ISETP.NE.AND.EX P3, PT, R51, RZ, PT, P3 ;  /* 0x000000ff3300720c */ /* 0x000fe40003f65330 */
[----:B------:R-:W-:Y:S01]  /*5fb0*/  ISETP.NE.AND.EX P1, PT, RZ, UR55, PT, P1 ;  /* 0x00000037ff007c0c */ /* 0x000fe2000bf25310 */
[----:B------:R-:W-:Y:S01]  /*5fc0*/  UISETP.NE.U32.AND UP0, UPT, UR5, URZ, UPT ;  /* 0x000000ff0500728c */ /* 0x000fe2000bf05070 */
[----:B------:R-:W-:Y:S03]  /*5fd0*/  P2R R80, PR, RZ, 0x10 ;  /* 0x00000010ff507803 */ /* 0x000fe60000000000 */
[----:B------:R-:W-:Y:S02]  /*5fe0*/  UISETP.NE.AND.EX UP1, UPT, UR4, URZ, UPT, UP0 ;  /* 0x000000ff0400728c */ /* 0x000fe4000bf25300 */
[----:B------:R-:W-:Y:S02]  /*5ff0*/  UPLOP3.LUT UP0, UPT, UPT, UPT, UPT, 0x40, 0x4 ;  /* 0x000000000004789c */ /* 0x000fe40003f0e870 */
[----:B------:R-:W-:Y:S06]  /*6000*/  @UP2 UPLOP3.LUT UP0, UPT, UPT, UPT, UP1, 0x80, 0x8 ;  /* 0x000000000008289c */ /* 0x000fec0003f0f010 */
[----:B------:R-:W-:Y:S01]  /*6010*/  PLOP3.LUT P0, PT, PT, PT, UP0, 0x80, 0x8 ;  /* 0x000000000008781c */ /* 0x000fe20003f0f008 */
[----:B------:R-:W-:Y:S01]  /*6020*/  @!UPT UIADD3 URZ, UPT, UPT, URZ, URZ, URZ ;  /* 0x000000fffffff290 */ /* 0x000fe2000fffe0ff */
[----:B------:R-:W-:Y:S11]  /*6030*/  BRA.U !UP1, `(.L_x_84) ;  /* 0x0000000109407547 */ /* 0x000ff6000b800000 */
[----:B------:R-:W-:Y:S01]  /*6040*/  UISETP.NE.U32.AND UP0, UPT, UR54, URZ, UPT ;  /* 0x000000ff3600728c */ /* 0x000fe2000bf05070 */
[----:B------:R-:W-:Y:S01]  /*6050*/  R2UR UR6, R66 ;  /* 0x00000000420672ca */ /* 0x000fe200000e0000 */
[----:B------:R-:W1:Y:S01]  /*6060*/  LDCU.64 UR8, c[0x0][0x358] ;  /* 0x00006b00ff0877ac */ /* 0x000e620008000a00 */
[----:B------:R-:W-:Y:S02]  /*6070*/  HFMA2 R63, -RZ, RZ, 0, 5.9604644775390625e-08 ;  /* 0x00000001ff3f7431 */ /* 0x000fe400000001ff */
[----:B------:R-:W-:Y:S01]  /*6080*/  IMAD.MOV.U32 R0, RZ, RZ, 0x1 ;  /* 0x00000001ff007424 */ /* 0x000fe200078e00ff */
[----:B------:R-:W-:Y:S06]  /*6090*/  UISETP.NE.AND.EX UP0, UPT, UR55, URZ, UPT, UP0 ;  /* 0x000000ff3700728c */ /* 0x000fec000bf05300 */
[----:B------:R-:W-:Y:S05]  /*60a0*/  PLOP3.LUT P2, PT, PT, PT, UP0, 0x80, 0x8 ;  /* 0x000000000008781c */ /* 0x000fea0003f4f008 */
[----:B------:R-:W2:Y:S01]  /*60b0*/  @UP0 LDCU.64 UR4, c[0x0][0x988] ;  /* 0x00013100ff0407ac */ /* 0x000ea20008000a00 */
[----:B------:R-:W-:Y:S07]  /*60c0*/  @UP0 UIMAD UR6, UR52, UR6, URZ ;  /* 0x00000006340602a4 */ /* 0x000fee000f8e02ff */
[----:B------:R-:W-:Y:S01]  /*60d0*/  @!P2 PRMT R63, R0, 0x7610, R63 ;  /* 0x00007610003fa816 */ /* 0x000fe2000000003f */
[----:B--2---:R-:W-:Y:S06]  /*60e0*/  @UP0 UIMAD.WIDE UR4, UR6, 0x4, UR4 ;  /* 0x00000004060408a5 */ /* 0x004fec000f8e0204 */
[----:B------:R-:W-:Y:S02]  /*60f0*/  IMAD.U32 R4, RZ, RZ, UR4 ;  /* 0x00000004ff047e24 */ /* 0x000fe4000f8e00ff */
[----:B------:R-:W-:Y:S03]  /*6100*/  IMAD.U32 R5, RZ, RZ, UR5 ;  /* 0x00000005ff057e24 */ /* 0x000fe6000f8e00ff */
[----:B------:R-:W2:Y:S02]  /*6110*/  @!UP0 LDCU UR4, c[0x0][0x980] ;  /* 0x00013000ff0487ac */ /* 0x000ea40008000800 */
[----:B-1---5:R1:W5:Y:S02]  /*6120*/  @P2 LDG.E R27, desc[UR8][R4.64] ;  /* 0x00000008041b2981 */ /* 0x022364000c1e1900 */
[----:B-12---:R-:W-:Y:S02]  /*6130*/  @!P2 MOV R27, UR4 ;  /* 0x00000004001bac02 */ /* 0x006fe40008000f00 */
.L_x_84:
[----:B------:R-:W-:Y:S05]  /*6140*/  @!P3 BRA `(.L_x_85) ;  /* 0x000000000024b947 */ /* 0x000fea0003800000 */
[----:B------:R-:W-:Y:S01]  /*6150*/  ISETP.NE.U32.AND P2, PT, R48, RZ, PT ;  /* 0x000000ff3000720c */ /* 0x000fe20003f45070 */
[----:B------:R-:W1:Y:S03]  /*6160*/  LDCU.64 UR4, c[0x0][0x358] ;  /* 0x00006b00ff0477ac */ /* 0x000e660008000a00 */
[----:B------:R-:W-:Y:S11]  /*6170*/  ISETP.NE.AND.EX P2, PT, R49, RZ, PT, P2 ;  /* 0x000000ff3100720c */ /* 0x000ff60003f45320 */
[----:B------:R-:W-:Y:S02]  /*6180*/  @!UPT UIADD3 URZ, UPT, UPT, URZ, URZ, URZ ;  /* 0x000000fffffff290 */ /* 0x000fe4000fffe0ff */
[----:B------:R-:W2:Y:S01]  /*6190*/  @P2 LDC.64 R4, c[0x0][0x9a8] ;  /* 0x00026a00ff042b82 */ /* 0x000ea20000000a00 */
[----:B------:R-:W-:Y:S04]  /*61a0*/  @P2 IMAD R0, R50, UR52, RZ ;  /* 0x0000003432002c24 */ /* 0x000fe8000f8e02ff */
[----:B--2---:R-:W-:Y:S05]  /*61b0*/  @P2 IMAD.WIDE R4, R0, 0x4, R4 ;  /* 0x0000000400042825 */ /* 0x004fea00078e0204 */
[----:B-1---5:R1:W5:Y:S02]  /*61c0*/  @P2 LDG.E R24, desc[UR4][R4.64] ;  /* 0x0000000404182981 */ /* 0x022364000c1e1900 */
[----:B-1----:R-:W2:Y:S02]  /*61d0*/  @!P2 LDC R24, c[0x0][0x9a0] ;  /* 0x00026800ff18ab82 */ /* 0x002ea40000000800 */
.L_x_85:
[----:B-----5:R-:W-:Y:S01]  /*61e0*/  FSETP.NEU.AND P2, PT, R27, RZ, PT ;  /* 0x000000ff1b00720b */ /* 0x020fe20003f4d000 */
[----:B------:R-:W1:Y:S01]  /*61f0*/  LDCU.128 UR12, c[0x0][0xb90] ;  /* 0x00017200ff0c77ac */ /* 0x000e620008000c00 */
[----:B------:R-:W-:Y:S01]  /*6200*/  SEL R4, RZ, 0xffffffff, P1 ;  /* 0xffffffffff047807 */ /* 0x000fe20000800000 */
[----:B------:R-:W-:Y:S01]  /*6210*/  IMAD.SHL.U32 R87, R61, 0x4, RZ ;  /* 0x000000043d577824 */ /* 0x000fe200078e00ff */
[----:B------:R-:W-:Y:S01]  /*6220*/  @P4 LOP3.LUT P1, RZ, R63, 0xff, RZ, 0xc0, !PT ;  /* 0x000000ff3fff4812 */ /* 0x000fe2000782c0ff */
[----:B------:R-:W-:Y:S01]  /*6230*/  BSSY B1, `(.L_x_86) ;  /* 0x0000057000017945 */ /* 0x000fe20003800000 */
[----:B------:R-:W-:Y:S01]  /*6240*/  @P4 SEL R79, RZ, 0xffffffff, P2 ;  /* 0xffffffffff4f4807 */ /* 0x000fe20001000000 */
[----:B------:R-:W-:Y:S01]  /*6250*/  VIADD R82, R87, UR49 ;  /* 0x0000003157527c36 */ /* 0x000fe20008000000 */
[----:B------:R-:W-:Y:S01]  /*6260*/  LOP3.LUT R60, R60, 0x1, RZ, 0x3c, !PT ;  /* 0x000000013c3c7812 */ /* 0x000fe200078e3cff */
[----:B------:R-:W3:Y:S01]  /*6270*/  LDCU UR11, c[0x0][0xba0] ;  /* 0x00017400ff0b77ac */ /* 0x000ee20008000800 */
[----:B------:R-:W-:Y:S01]  /*6280*/  @P0 SEL R79, R4, R79, !P1 ;  /* 0x0000004f044f0207 */ /* 0x000fe20004800000 */
[----:B------:R-:W-:Y:S01]  /*6290*/  IMAD.MOV.U32 R88, RZ, RZ, 0x1 ;  /* 0x00000001ff587424 */ /* 0x000fe200078e00ff */
[----:B------:R-:W-:Y:S01]  /*62a0*/  LEA R84, R22, UR49, 0x3 ;  /* 0x0000003116547c11 */ /* 0x000fe2000f8e18ff */
[----:B------:R-:W-:Y:S01]  /*62b0*/  USHF.L.U32 UR8, UR51, 0x6, URZ ;  /* 0x0000000633087899 */ /* 0x000fe200080006ff */
[----:B------:R-:W-:Y:S01]  /*62c0*/  @P4 LOP3.LUT R79, R79, 0x1, RZ, 0xc0, !PT ;  /* 0x000000014f4f4812 */ /* 0x000fe200078ec0ff */
[----:B------:R-:W-:Y:S01]  /*62d0*/  IMAD.IADD R25, R23, 0x1, R2 ;  /* 0x0000000117197824 */ /* 0x000fe200078e0202 */
[----:B------:R-:W-:Y:S01]  /*62e0*/  R2UR UR4, R69 ;  /* 0x00000000450472ca */ /* 0x000fe200000e0000 */
[----:B------:R-:W-:Y:S01]  /*62f0*/  IMAD.MOV.U32 R86, RZ, RZ, RZ ;  /* 0x000000ffff567224 */ /* 0x000fe200078e00ff */
[----:B------:R-:W-:Y:S01]  /*6300*/  ISETP.NE.U32.OR P5, PT, R79, 0x1, !P4 ;  /* 0x000000014f00780c */ /* 0x000fe200067a5470 */
[----:B------:R-:W-:Y:S01]  /*6310*/  IMAD.U32 R77, RZ, RZ, UR8 ;  /* 0x00000008ff4d7e24 */ /* 0x000fe2000f8e00ff */
[----:B------:R-:W-:Y:S02]  /*6320*/  R2UR UR6, R68 ;  /* 0x00000000440672ca */ /* 0x000fe400000e0000 */
[----:B------:R-:W-:Y:S02]  /*6330*/  CS2R R42, SRZ ;  /* 0x00000000002a7805 */ /* 0x000fe4000001ff00 */
[----:B------:R-:W-:Y:S02]  /*6340*/  R2UR UR10, R70 ;  /* 0x00000000460a72ca */ /* 0x000fe400000e0000 */
[----:B------:R-:W-:Y:S02]  /*6350*/  CS2R R40, SRZ ;  /* 0x0000000000287805 */ /* 0x000fe4000001ff00 */
[----:B------:R-:W-:Y:S02]  /*6360*/  R2UR UR9, R67 ;  /* 0x00000000430972ca */ /* 0x000fe400000e0000 */
[----:B------:R-:W-:Y:S02]  /*6370*/  CS2R R38, SRZ ;  /* 0x0000000000267805 */ /* 0x000fe4000001ff00 */
[----:B------:R-:W-:Y:S02]  /*6380*/  PLOP3.LUT P1, PT, PT, PT, UP1, 0x80, 0x8 ;  /* 0x000000000008781c */ /* 0x000fe40003f2f018 */
[----:B------:R-:W-:Y:S02]  /*6390*/  CS2R R36, SRZ ;  /* 0x0000000000247805 */ /* 0x000fe4000001ff00 */
[----:B------:R-:W-:Y:S01]  /*63a0*/  SEL R89, RZ, 0xffffffff, P2 ;  /* 0xffffffffff597807 */ /* 0x000fe20001000000 */
[----:B------:R-:W-:Y:S01]  /*63b0*/  UIMAD.WIDE.U32 UR4, UR8, UR4, URZ ;  /* 0x00000004080472a5 */ /* 0x000fe2000f8e00ff */
[----:B------:R-:W-:Y:S02]  /*63c0*/  CS2R R34, SRZ ;  /* 0x0000000000227805 */ /* 0x000fe4000001ff00 */
[----:B------:R-:W-:Y:S02]  /*63d0*/  @P5 SHF.L.U32 R0, R60, 0x1f, RZ ;  /* 0x0000001f3c005819 */ /* 0x000fe400000006ff */
[----:B------:R-:W-:Y:S01]  /*63e0*/  CS2R R32, SRZ ;  /* 0x0000000000207805 */ /* 0x000fe2000001ff00 */
[----:B------:R-:W-:Y:S01]  /*63f0*/  USHF.R.U32.HI UR5, URZ, UR6, UR5 ;  /* 0x00000006ff057299 */ /* 0x000fe20008011605 */
[----:B------:R-:W-:Y:S01]  /*6400*/  CS2R R46, SRZ ;  /* 0x00000000002e7805 */ /* 0x000fe2000001ff00 */
[----:B------:R4:W2:Y:S01]  /*6410*/  @P5 SYNCS.PHASECHK.TRANS64.TRYWAIT P4, [UR49+0x80], R0 ;  /* 0x00008000ff0055a7 */ /* 0x0008a20008081131 */
[----:B------:R-:W-:Y:S01]  /*6420*/  VIADD R83, R82, 0x400 ;  /* 0x0000040052537836 */ /* 0x000fe20000000000 */
[----:B------:R-:W-:Y:S01]  /*6430*/  UISETP.NE.AND UP0, UPT, UR10, 0x1, UPT ;  /* 0x000000010a00788c */ /* 0x000fe2000bf05270 */
[----:B------:R-:W-:Y:S01]  /*6440*/  IMAD.IADD R81, R72, 0x1, R82 ;  /* 0x0000000148517824 */ /* 0x000fe200078e0252 */
[----:B------:R-:W-:Y:S02]  /*6450*/  CS2R R44, SRZ ;  /* 0x00000000002c7805 */ /* 0x000fe4000001ff00 */
[----:B------:R-:W-:Y:S02]  /*6460*/  USEL UR5, UR8, UR5, !UP0 ;  /* 0x0000000508057287 */ /* 0x000fe4000c000000 */
[----:B------:R-:W-:Y:S04]  /*6470*/  UISETP.NE.AND UP0, UPT, UR9, 0x1, UPT ;  /* 0x000000010900788c */ /* 0x000fe8000bf05270 */
[----:B------:R-:W-:Y:S02]  /*6480*/  IMAD R6, RZ, RZ, -UR5 ;  /* 0x80000005ff067e24 */ /* 0x000fe4000f8e02ff */
[----:B------:R-:W-:Y:S02]  /*6490*/  IMAD.U32 R76, RZ, RZ, UR5 ;  /* 0x00000005ff4c7e24 */ /* 0x000fe4000f8e00ff */
[----:B------:R-:W-:Y:S01]  /*64a0*/  IMAD R77, R6, UR10, R77 ;  /* 0x0000000a064d7c24 */ /* 0x000fe2000f8e024d */
[----:B----4-:R-:W-:Y:S04]  /*64b0*/  SHF.L.U32 R0, R59, 0x1f, RZ ;  /* 0x0000001f3b007819 */ /* 0x010fe800000006ff */
[----:B------:R4:W4:Y:S01]  /*64c0*/  SYNCS.PHASECHK.TRANS64.TRYWAIT P3, [R84+URZ+0xe0], R0 ;  /* 0x0000e000540075a7 */ /* 0x00092200080611ff */
[----:B-1----:R-:W-:Y:S07]  /*64d0*/  UIMAD.WIDE.U32 UR6, UR5, UR12, URZ ;  /* 0x0000000c050672a5 */ /* 0x002fee000f8e00ff */
[----:B------:R-:W-:Y:S02]  /*64e0*/  UMOV UR4, UR7 ;  /* 0x0000000700047c82 */ /* 0x000fe40008000000 */
[----:B------:R-:W-:Y:S04]  /*64f0*/  USHF.R.U32.HI UR4, URZ, UR13, UR4 ;  /* 0x0000000dff047299 */ /* 0x000fe80008011604 */
[----:B------:R-:W-:Y:S02]  /*6500*/  USEL UR4, UR5, UR4, !UP0 ;  /* 0x0000000405047287 */ /* 0x000fe4000c000000 */
[----:B------:R-:W-:Y:S02]  /*6510*/  UISETP.NE.AND UP0, UPT, UR14, 0x1, UPT ;  /* 0x000000010e00788c */ /* 0x000fe4000bf05270 */
[----:B------:R-:W-:Y:S02]  /*6520*/  UIMAD.WIDE.U32 UR6, UR4, UR15, URZ ;  /* 0x0000000f040672a5 */ /* 0x000fe4000f8e00ff */
[----:B------:R-:W-:Y:S02]  /*6530*/  IMAD.U32 R75, RZ, RZ, UR4 ;  /* 0x00000004ff4b7e24 */ /* 0x000fe4000f8e00ff */
[----:B------:R-:W-:Y:S01]  /*6540*/  PLOP3.LUT P0, PT, PT, PT, UP0, 0x80, 0x8 ;  /* 0x000000000008781c */ /* 0x000fe20003f0f008 */
[----:B------:R-:W-:Y:S02]  /*6550*/  IMAD R5, RZ, RZ, -UR4 ;  /* 0x80000004ff057e24 */ /* 0x000fe4000f8e02ff */
[----:B------:R-:W-:Y:S01]  /*6560*/  UMOV UR6, UR7 ;  /* 0x0000000700067c82 */ /* 0x000fe20008000000 */
[----:B------:R-:W-:Y:S01]  /*6570*/  IMAD.U32 R74, RZ, RZ, UR4 ;  /* 0x00000004ff4a7e24 */ /* 0x000fe2000f8e00ff */
[----:B---3--:R-:W-:Y:S01]  /*6580*/  USHF.R.U32.HI UR6, URZ, UR11, UR6 ;  /* 0x0000000bff067299 */ /* 0x008fe20008011606 */
[----:B------:R-:W-:Y:S05]  /*6590*/  IMAD R76, R5, UR9, R76 ;  /* 0x00000009054c7c24 */ /* 0x000fea000f8e024c */
[----:B------:R-:W-:Y:S02]  /*65a0*/  SEL R75, R75, UR6, !P0 ;  /* 0x000000064b4b7c07 */ /* 0x000fe4000c000000 */
[----:B------:R-:W-:Y:S03]  /*65b0*/  LOP3.LUT P0, R78, R63, 0xff, RZ, 0xc0, !PT ;  /* 0x000000ff3f4e7812 */ /* 0x000fe6000780c0ff */
[----:B------:R-:W-:Y:S01]  /*65c0*/  IMAD.MOV R3, RZ, RZ, -R75 ;  /* 0x000000ffff037224 */ /* 0x000fe200078e0a4b */
[----:B------:R-:W-:Y:S03]  /*65d0*/  @P1 SEL R89, R4, R89, !P0 ;  /* 0x0000005904591207 */ /* 0x000fe60004000000 */
[----:B------:R-:W-:Y:S01]  /*65e0*/  IMAD R74, R3, UR14, R74 ;  /* 0x0000000e034a7c24 */ /* 0x000fe2000f8e024a */
[----:B------:R-:W-:Y:S02]  /*65f0*/  LOP3.LUT R89, R89, 0x1, RZ, 0xc0, !PT ;  /* 0x0000000159597812 */ /* 0x000fe400078ec0ff */
[----:B--2---:R-:W-:Y:S01]  /*6600*/  @P5 SEL R88, RZ, 0x1, !P4 ;  /* 0x00000001ff585807 */ /* 0x004fe20006000000 */
[----:B------:R-:W-:Y:S06]  /*6610*/  @!P5 BRA `(.L_x_87) ;  /* 0x000000000060d947 */ /* 0x000fec0003800000 */
[----:B------:R-:W-:Y:S01]  /*6620*/  IMAD.MOV.U32 R42, RZ, RZ, RZ ;  /* 0x000000ffff2a7224 */ /* 0x000fe200078e00ff */
[----:B------:R-:W-:Y:S01]  /*6630*/  ISETP.NE.U32.AND P0, PT, R89, 0x1, PT ;  /* 0x000000015900780c */ /* 0x000fe20003f05070 */
[----:B------:R-:W-:Y:S01]  /*6640*/  BSSY B0, `(.L_x_88) ;  /* 0x000000f000007945 */ /* 0x000fe20003800000 */
[----:B------:R-:W-:Y:S02]  /*6650*/  ISETP.NE.AND P1, PT, R88, RZ, PT ;  /* 0x000000ff5800720c */ /* 0x000fe40003f25270 */
[----:B------:R-:W-:Y:S02]  /*6660*/  CS2R R38, SRZ ;  /* 0x0000000000267805 */ /* 0x000fe4000001ff00 */
[----:B------:R-:W-:Y:S02]  /*6670*/  CS2R R36, SRZ ;  /* 0x0000000000247805 */ /* 0x000fe4000001ff00 */
[----:B------:R-:W-:Y:S02]  /*6680*/  CS2R R40, SRZ ;  /* 0x0000000000287805 */ /* 0x000fe4000001ff00 */
[----:B------:R-:W-:Y:S02]  /*6690*/  CS2R R46, SRZ ;  /* 0x00000000002e7805 */ /* 0x000fe4000001ff00 */
[----:B------:R-:W-:Y:S02]  /*66a0*/  CS2R R44, SRZ ;  /* 0x00000000002c7805 */ /* 0x000fe4000001ff00 */
[----:B------:R-:W-:Y:S02]  /*66b0*/  CS2R R34, SRZ ;  /* 0x0000000000227805 */ /* 0x000fe4000001ff00 */
[----:B------:R-:W-:Y:S01]  /*66c0*/  CS2R R32, SRZ ;  /* 0x0000000000207805 */ /* 0x000fe2000001ff00 */
[----:B------:R-:W-:Y:S04]  /*66d0*/  @P0 IMAD R5, R73, 0x4, R83 ;  /* 0x0000000449050824 */ /* 0x000fe800078e0253 */
[----:B------:R-:W-:Y:S01]  /*66e0*/  @P0 IMAD.IADD R4, R72, 0x1, R5 ;  /* 0x0000000148040824 */ /* 0x000fe200078e0205 */
[----:B------:R-:W-:Y:S06]  /*66f0*/  @P1 BRA `(.L_x_89) ;  /* 0x00000000000c1947 */ /* 0x000fec0003800000 */
[----:B------:R-:W-:Y:S04]  /*6700*/  SHF.L.U32 R3, R60, 0x1f, RZ ;  /* 0x0000001f3c037819 */ /* 0x000fe800000006ff */
[----:B------:R-:W1:Y:S02]  /*6710*/  SYNCS.PHASECHK.TRANS64.TRYWAIT P1, [UR49+0x80], R3 ;  /* 0x00008003ff0075a7 */ /* 0x000e640008021131 */
[----:B-1----:R-:W-:Y:S05]  /*6720*/  @!P1 BRA `(.L_x_90) ;  /* 0x0000003000ac9947 */ /* 0x002fea0003800000 */
.L_x_89:
[----:B------:R-:W-:Y:S05]  /*6730*/  BSYNC B0 ;  /* 0x0000000000007941 */ /* 0x000fea0003800000 */
.L_x_88:
[----:B------:R-:W-:Y:S05]  /*6740*/  @P0 WARPSYNC.ALL ;  /* 0x0000000000000948 */ /* 0x000fea0003800000 */
[----:B------:R2:W3:Y:S01]  /*6750*/  @P0 LDSM.16.M88.4 R36, [R5] ;  /* 0x000000000524083b */ /* 0x0004e20000000200 */
[----:B------:R-:W-:Y:S03]  /*6760*/  HFMA2 R86, -RZ, RZ, 0, 5.9604644775390625e-08 ;  /* 0x00000001ff567431 */ /* 0x000fe600000001ff */
[----:B------:R2:W1:Y:S04]  /*6770*/  @P0 LDSM.16.M88.4 R40, [R4] ;  /* 0x000000000428083b */ /* 0x0004680000000200 */
[----:B------:R2:W1:Y:S04]  /*6780*/  @P0 LDSM.16.M88.4 R44, [R87+UR49+0x400] ;  /* 0x00040031572c083b */ /* 0x0004680008000200 */
[----:B------:R2:W1:Y:S02]  /*6790*/  @P0 LDSM.16.M88.4 R32, [R81+0x400] ;  /* 0x000400005120083b */ /* 0x0004640000000200 */
.L_x_87:
[----:B------:R-:W-:Y:S05]  /*67a0*/  BSYNC B1 ;  /* 0x0000000000017941 */ /* 0x000fea0003800000 */
.L_x_86:
[----:B-1----:R-:W-:Y:S04]  /*67b0*/  SHF.R.U32.HI R2, RZ, 0x15, R25 ;  /* 0x00000015ff027819 */ /* 0x002fe80000011619 */
[----:B------:R-:W-:Y:S01]  /*67c0*/  LOP3.LUT P0, RZ, R2, 0x3, R64, 0x48, !PT ;  /* 0x0000000302ff7812 */ /* 0x000fe20007804840 */
[----:B------:R-:W-:Y:S01]  /*67d0*/  @!UPT UIADD3 URZ, UPT, UPT, URZ, URZ, URZ ;  /* 0x000000fffffff290 */ /* 0x000fe2000fffe0ff */
[----:B----4-:R-:W-:Y:S11]  /*67e0*/  @P3 BRA `(.L_x_91) ;  /* 0x0000000000083947 */ /* 0x010ff60003800000 */
[----:B------:R-:W1:Y:S02]  /*67f0*/  SYNCS.PHASECHK.TRANS64.TRYWAIT P1, [R84+URZ+0xe0], R0 ;  /* 0x0000e000540075a7 */ /* 0x000e6400080211ff */
[----:B-1----:R-:W-:Y:S05]  /*6800*/  @!P1 BRA `(.L_x_92) ;  /* 0x00000030008c9947 */ /* 0x002fea0003800000 */
.L_x_91:
[----:B------:R-:W-:Y:S05]  /*6810*/  @!P0 BRA `(.L_x_93) ;  /* 0x0000000000408947 */ /* 0x000fea0003800000 */
[----:B------:R-:W2:Y:S01]  /*6820*/  LDCU.64 UR8, c[0x4][0x70] ;  /* 0x01000e00ff0877ac */ /* 0x000ea20008000a00 */
[----:B------:R-:W-:Y:S01]  /*6830*/  MOV R3, 0x0 ;  /* 0x0000000000037802 */ /* 0x000fe20000000f00 */
[----:B------:R-:W-:Y:S02]  /*6840*/  HFMA2 R12, -RZ, RZ, 0, 5.9604644775390625e-08 ;  /* 0x00000001ff0c7431 */ /* 0x000fe400000001ff */
[----:B------:R-:W-:Y:S02]  /*6850*/  IMAD.MOV.U32 R8, RZ, RZ, 0x192 ;  /* 0x00000192ff087424 */ /* 0x000fe400078e00ff */
[----:B------:R-:W-:Y:S01]  /*6860*/  IMAD.MOV.U32 R13, RZ, RZ, RZ ;  /* 0x000000ffff0d7224 */ /* 0x000fe200078e00ff */
[----:B------:R-:W4:Y:S01]  /*6870*/  LDCU.64 UR6, c[0x4][0x78] ;  /* 0x01000f00ff0677ac */ /* 0x000f220008000a00 */
[----:B------:R-:W1:Y:S01]  /*6880*/  LDC.64 R2, c[0x4][R3] ;  /* 0x0100000003027b82 */ /* 0x000e620000000a00 */
[----:B------:R-:W5:Y:S01]  /*6890*/  LDCU.64 UR4, c[0x4][0x10] ;  /* 0x01000200ff0477ac */ /* 0x000f620008000a00 */
[----:B--2---:R-:W-:Y:S01]  /*68a0*/  MOV R5, UR9 ;  /* 0x0000000900057c02 */ /* 0x004fe20008000f00 */
[----:B------:R-:W-:Y:S01]  /*68b0*/  IMAD.U32 R4, RZ, RZ, UR8 ;  /* 0x00000008ff047e24 */ /* 0x000fe2000f8e00ff */
[----:B----4-:R-:W-:Y:S01]  /*68c0*/  MOV R7, UR7 ;  /* 0x0000000700077c02 */ /* 0x010fe20008000f00 */
[----:B------:R-:W-:Y:S01]  /*68d0*/  IMAD.U32 R6, RZ, RZ, UR6 ;  /* 0x00000006ff067e24 */ /* 0x000fe2000f8e00ff */
[----:B-----5:R-:W-:Y:S01]  /*68e0*/  MOV R11, UR5 ;  /* 0x00000005000b7c02 */ /* 0x020fe20008000f00 */
[----:B------:R-:W-:Y:S02]  /*68f0*/  IMAD.U32 R10, RZ, RZ, UR4 ;  /* 0x00000004ff0a7e24 */ /* 0x000fe4000f8e00ff */
[----:B------:R-:W-:Y:S07]  /*6900*/  LEPC R20, `(.L_x_93) ;  /* 0x000000001014794e */ /* 0x000fee0000000000 */
[----:B-1-3--:R-:W-:Y:S05]  /*6910*/  CALL.ABS.NOINC R2 ;  /* 0x0000000002007343 */ /* 0x00afea0003c00000 */
.L_x_93:
[----:B------:R-:W-:Y:S01]  /*6920*/  LOP3.LUT R3, R44, 0xffffe000, RZ, 0xc0, !PT ;  /* 0xffffe0002c037812 */ /* 0x000fe200078ec0ff */
[----:B------:R-:W-:Y:S05]  /*6930*/  WARPSYNC.ALL ;  /* 0x0000000000007948 */ /* 0x000fea0003800000 */
[----:B------:R-:W-:Y:S01]  /*6940*/  R2UR UR4, R25 ;  /* 0x00000000190472ca */ /* 0x000fe200000e0000 */
[----:B------:R-:W-:Y:S01]  /*6950*/  IMAD.SHL.U32 R91, R73, 0x4, RZ ;  /* 0x00000004495b7824 */ /* 0x000fe200078e00ff */
[----:B------:R-:W-:Y:S01]  /*6960*/  LOP3.LUT R20, R32, 0xffffe000, RZ, 0xc0, !PT ;  /* 0xffffe00020147812 */ /* 0x000fe200078ec0ff */
[----:B------:R-:W-:Y:S01]  /*6970*/  BSSY.RECONVERGENT B0, `(.L_x_94) ;  /* 0x000005e000007945 */ /* 0x000fe20003800200 */
[----:B------:R-:W-:Y:S01]  /*6980*/  LOP3.LUT R21, R33, 0xffffe000, RZ, 0xc0, !PT ;  /* 0xffffe00021157812 */ /* 0x000fe200078ec0ff */
[----:B------:R-:W-:Y:S01]  /*6990*/  IMAD.IADD R83, R83, 0x1, R91 ;  /* 0x0000000153537824 */ /* 0x000fe200078e025b */
[----:B------:R-:W-:Y:S02]  /*69a0*/  LOP3.LUT R26, R34, 0xffffe000, RZ, 0xc0, !PT ;  /* 0xffffe000221a7812 */ /* 0x000fe400078ec0ff */
[----:B------:R-:W-:Y:S01]  /*69b0*/  ISETP.NE.AND P1, PT, R62, RZ, PT ;  /* 0x000000ff3e00720c */ /* 0x000fe20003f25270 */
[----:B------:R-:W-:Y:S01]  /*69c0*/  IMAD.IADD R85, R72, 0x1, R83 ;  /* 0x0000000148557824 */ /* 0x000fe200078e0253 */
[----:B------:R-:W-:Y:S03]  /*69d0*/  ISETP.NE.AND P6, PT, R80, RZ, PT ;  /* 0x000000ff5000720c */ /* 0x000fe60003fc5270 */
[----:B--2---:R-:W1:Y:S01]  /*69e0*/  LDTM.16dp128bit.x8 R4, tmem[UR4] ;  /* 0x00000004000479ee */ /* 0x004e620008180000 */
[----:B------:R-:W-:Y:S01]  /*69f0*/  ISETP.NE.U32.OR P0, PT, R79, 0x1, !P6 ;  /* 0x000000014f00780c */ /* 0x000fe20007705470 */
[C---:B-1----:R-:W-:Y:S01]  /*6a00*/  FMUL R0, R24.reuse, R4 ;  /* 0x0000000418007220 */ /* 0x042fe20000400000 */
[----:B------:R-:W-:Y:S01]  /*6a10*/  LOP3.LUT R4, R45, 0xffffe000, RZ, 0xc0, !PT ;  /* 0xffffe0002d047812 */ /* 0x000fe200078ec0ff */
[C---:B------:R-:W-:Y:S01]  /*6a20*/  FMUL R2, R24.reuse, R5 ;  /* 0x0000000518027220 */ /* 0x040fe20000400000 */
[----:B------:R-:W-:Y:S01]  /*6a30*/  FMUL R5, R24, R12 ;  /* 0x0000000c18057220 */ /* 0x000fe20000400000 */
[C---:B------:R-:W-:Y:S01]  /*6a40*/  FFMA R28, R27.reuse, R3, R0 ;  /* 0x000000031b1c7223 */ /* 0x040fe20000000000 */
[----:B------:R-:W-:Y:S01]  /*6a50*/  LOP3.LUT R3, R46, 0xffffe000, RZ, 0xc0, !PT ;  /* 0xffffe0002e037812 */ /* 0x000fe200078ec0ff */
[----:B------:R-:W-:Y:S01]  /*6a60*/  FFMA R29, R27, R4, R2 ;  /* 0x000000041b1d7223 */ /* 0x000fe20000000002 */
[----:B------:R-:W-:Y:S01]  /*6a70*/  LOP3.LUT R4, R47, 0xffffe000, RZ, 0xc0, !PT ;  /* 0xffffe0002f047812 */ /* 0x000fe200078ec0ff */
[C---:B------:R-:W-:Y:S01]  /*6a80*/  FMUL R0, R24.reuse, R6 ;  /* 0x0000000618007220 */ /* 0x040fe20000400000 */
[----:B------:R-:W-:Y:S01]  /*6a90*/  F2FP.TF32.F32.PACK_B R28, R28 ;  /* 0x0000001cff1c723e */ /* 0x000fe200024050ff */
[C---:B------:R-:W-:Y:S01]  /*6aa0*/  FMUL R2, R24.reuse, R7 ;  /* 0x0000000718027220 */ /* 0x040fe20000400000 */
[----:B------:R-:W-:Y:S01]  /*6ab0*/  F2FP.TF32.F32.PACK_B R29, R29 ;  /* 0x0000001dff1d723e */ /* 0x000fe200024050ff */
[C---:B------:R-:W-:Y:S01]  /*6ac0*/  FFMA R30, R27.reuse, R3, R0 ;  /* 0x000000031b1e7223 */ /* 0x040fe20000000000 */
[C---:B------:R-:W-:Y:S01]  /*6ad0*/  FMUL R0, R24.reuse, R8 ;  /* 0x0000000818007220 */ /* 0x040fe20000400000 */
[C---:B------:R-:W-:Y:S01]  /*6ae0*/  FFMA R31, R27.reuse, R4, R2 ;  /* 0x000000041b1f7223 */ /* 0x040fe20000000002 */
[C---:B------:R-:W-:Y:S01]  /*6af0*/  FMUL R2, R24.reuse, R9 ;  /* 0x0000000918027220 */ /* 0x040fe20000400000 */
[C---:B------:R-:W-:Y:S01]  /*6b00*/  FMUL R3, R24.reuse, R10 ;  /* 0x0000000a18037220 */ /* 0x040fe20000400000 */
[----:B------:R-:W-:Y:S01]  /*6b10*/  F2FP.TF32.F32.PACK_B R30, R30 ;  /* 0x0000001eff1e723e */ /* 0x000fe200024050ff */
[C---:B------:R-:W-:Y:S01]  /*6b20*/  FMUL R9, R24.reuse, R16 ;  /* 0x0000001018097220 */ /* 0x040fe20000400000 */
[----:B------:R-:W-:Y:S01]  /*6b30*/  F2FP.TF32.F32.PACK_B R31, R31 ;  /* 0x0000001fff1f723e */ /* 0x000fe200024050ff */
[----:B------:R-:W-:Y:S01]  /*6b40*/  FFMA R16, R27, R20, R0 ;  /* 0x000000141b107223 */ /* 0x000fe20000000000 */
[----:B------:R-:W-:Y:S01]  /*6b50*/  LOP3.LUT R0, R35, 0xffffe000, RZ, 0xc0, !PT ;  /* 0xffffe00023007812 */ /* 0x000fe200078ec0ff */
[C---:B------:R-:W-:Y:S01]  /*6b60*/  FMUL R4, R24.reuse, R11 ;  /* 0x0000000b18047220 */ /* 0x040fe20000400000 */
[----:B------:R-:W-:Y:S01]  /*6b70*/  FMUL R10, R24, R17 ;  /* 0x00000011180a7220 */ /* 0x000fe20000400000 */
[C---:B------:R-:W-:Y:S01]  /*6b80*/  FFMA R17, R27.reuse, R21, R2 ;  /* 0x000000151b117223 */ /* 0x040fe20000000002 */
[----:B---3--:R-:W-:Y:S01]  /*6b90*/  LOP3.LUT R2, R36, 0xffffe000, RZ, 0xc0, !PT ;  /* 0xffffe00024027812 */ /* 0x008fe200078ec0ff */
[C---:B------:R-:W-:Y:S01]  /*6ba0*/  FMUL R11, R24.reuse, R18 ;  /* 0x00000012180b7220 */ /* 0x040fe20000400000 */
[----:B------:R-:W-:Y:S01]  /*6bb0*/  F2FP.TF32.F32.PACK_B R16, R16 ;  /* 0x00000010ff10723e */ /* 0x000fe200024050ff */
[----:B------:R-:W-:Y:S01]  /*6bc0*/  FFMA R18, R27, R26, R3 ;  /* 0x0000001a1b127223 */ /* 0x000fe20000000003 */
[----:B------:R-:W-:Y:S01]  /*6bd0*/  LOP3.LUT R3, R37, 0xffffe000, RZ, 0xc0, !PT ;  /* 0xffffe00025037812 */ /* 0x000fe200078ec0ff */
[----:B------:R-:W-:Y:S01]  /*6be0*/  FMUL R6, R24, R13 ;  /* 0x0000000d18067220 */ /* 0x000fe20000400000 */
[----:B------:R-:W-:Y:S01]  /*6bf0*/  LOP3.LUT R13, R38, 0xffffe000, RZ, 0xc0, !PT ;  /* 0xffffe000260d7812 */ /* 0x000fe200078ec0ff */
[C---:B------:R-:W-:Y:S01]  /*6c00*/  FMUL R7, R24.reuse, R14 ;  /* 0x0000000e18077220 */ /* 0x040fe20000400000 */
[----:B------:R-:W-:Y:S01]  /*6c10*/  LOP3.LUT R14, R39, 0xffffe000, RZ, 0xc0, !PT ;  /* 0xffffe000270e7812 */ /* 0x000fe200078ec0ff */
[----:B------:R-:W-:Y:S01]  /*6c20*/  FMUL R12, R24, R19 ;  /* 0x00000013180c7220 */ /* 0x000fe20000400000 */
[----:B------:R-:W-:Y:S01]  /*6c30*/  F2FP.TF32.F32.PACK_B R17, R17 ;  /* 0x00000011ff11723e */ /* 0x000fe200024050ff */
[----:B------:R1:W-:Y:S01]  /*6c40*/  STSM.16.M88.4 [R82+0x400], R28 ;  /* 0x0004001c52007844 */ /* 0x0003e20000000200 */
[----:B------:R-:W-:Y:S01]  /*6c50*/  F2FP.TF32.F32.PACK_B R18, R18 ;  /* 0x00000012ff12723e */ /* 0x000fe200024050ff */
[C---:B------:R-:W-:Y:S01]  /*6c60*/  FFMA R19, R27.reuse, R0, R4 ;  /* 0x000000001b137223 */ /* 0x040fe20000000004 */
[----:B------:R-:W-:Y:S01]  /*6c70*/  LOP3.LUT R0, R40, 0xffffe000, RZ, 0xc0, !PT ;  /* 0xffffe00028007812 */ /* 0x000fe200078ec0ff */
[C---:B------:R-:W-:Y:S01]  /*6c80*/  FFMA R4, R27.reuse, R2, R5 ;  /* 0x000000021b047223 */ /* 0x040fe20000000005 */
[----:B------:R-:W-:Y:S01]  /*6c90*/  FMUL R8, R24, R15 ;  /* 0x0000000f18087220 */ /* 0x000fe20000400000 */
[----:B------:R-:W-:Y:S01]  /*6ca0*/  FFMA R5, R27, R3, R6 ;  /* 0x000000031b057223 */ /* 0x000fe20000000006 */
[----:B------:R-:W-:Y:S01]  /*6cb0*/  LOP3.LUT R2, R41, 0xffffe000, RZ, 0xc0, !PT ;  /* 0xffffe00029027812 */ /* 0x000fe200078ec0ff */
[C---:B------:R-:W-:Y:S01]  /*6cc0*/  FFMA R6, R27.reuse, R13, R7 ;  /* 0x0000000d1b067223 */ /* 0x040fe20000000007 */
[----:B------:R-:W-:Y:S01]  /*6cd0*/  LOP3.LUT R3, R42, 0xffffe000, RZ, 0xc0, !PT ;  /* 0xffffe0002a037812 */ /* 0x000fe200078ec0ff */
[----:B------:R-:W-:Y:S01]  /*6ce0*/  FFMA R7, R27, R14, R8 ;  /* 0x0000000e1b077223 */ /* 0x000fe20000000008 */
[----:B------:R-:W-:Y:S01]  /*6cf0*/  LOP3.LUT R13, R43, 0xffffe000, RZ, 0xc0, !PT ;  /* 0xffffe0002b0d7812 */ /* 0x000fe200078ec0ff */
[C---:B------:R-:W-:Y:S01]  /*6d00*/  FFMA R8, R27.reuse, R0, R9 ;  /* 0x000000001b087223 */ /* 0x040fe20000000009 */
[----:B------:R-:W-:Y:S01]  /*6d10*/  F2FP.TF32.F32.PACK_B R19, R19 ;  /* 0x00000013ff13723e */ /* 0x000fe200024050ff */
[C---:B------:R-:W-:Y:S01]  /*6d20*/  FFMA R9, R27.reuse, R2, R10 ;  /* 0x000000021b097223 */ /* 0x040fe2000000000a */
[C---:B------:R-:W-:Y:S01]  /*6d30*/  FFMA R10, R27.reuse, R3, R11 ;  /* 0x000000031b0a7223 */ /* 0x040fe2000000000b */
[----:B------:R-:W-:Y:S01]  /*6d40*/  FFMA R11, R27, R13, R12 ;  /* 0x0000000d1b0b7223 */ /* 0x000fe2000000000c */
[----:B------:R-:W-:Y:S01]  /*6d50*/  F2FP.TF32.F32.PACK_B R4, R4 ;  /* 0x00000004ff04723e */ /* 0x000fe200024050ff */
[----:B------:R1:W-:Y:S01]  /*6d60*/  STSM.16.M88.4 [R81+0x400], R16 ;  /* 0x0004001051007844 */ /* 0x0003e20000000200 */
[----:B------:R-:W-:Y:S02]  /*6d70*/  F2FP.TF32.F32.PACK_B R5, R5 ;  /* 0x00000005ff05723e */ /* 0x000fe400024050ff */
[----:B------:R-:W-:Y:S02]  /*6d80*/  F2FP.TF32.F32.PACK_B R6, R6 ;  /* 0x00000006ff06723e */ /* 0x000fe400024050ff */
[----:B------:R-:W-:Y:S02]  /*6d90*/  F2FP.TF32.F32.PACK_B R7, R7 ;  /* 0x00000007ff07723e */ /* 0x000fe400024050ff */
[----:B------:R-:W-:Y:S02]  /*6da0*/  F2FP.TF32.F32.PACK_B R8, R8 ;  /* 0x00000008ff08723e */ /* 0x000fe400024050ff */
[----:B------:R-:W-:Y:S01]  /*6db0*/  F2FP.TF32.F32.PACK_B R9, R9 ;  /* 0x00000009ff09723e */ /* 0x000fe200024050ff */
[----:B------:R1:W-:Y:S01]  /*6dc0*/  STSM.16.M88.4 [R83], R4 ;  /* 0x0000000453007844 */ /* 0x0003e20000000200 */
[----:B------:R-:W-:Y:S02]  /*6dd0*/  F2FP.TF32.F32.PACK_B R10, R10 ;  /* 0x0000000aff0a723e */ /* 0x000fe400024050ff */
[----:B------:R-:W-:Y:S05]  /*6de0*/  F2FP.TF32.F32.PACK_B R11, R11 ;  /* 0x0000000bff0b723e */ /* 0x000fea00024050ff */
[----:B------:R1:W-:Y:S01]  /*6df0*/  STSM.16.M88.4 [R85], R8 ;  /* 0x0000000855007844 */ /* 0x0003e20000000200 */
[----:B------:R-:W-:Y:S01]  /*6e00*/  @!PT LDS RZ, [RZ] ;  /* 0x00000000fffff984 */ /* 0x000fe20000000800 */
[----:B------:R-:W-:Y:S01]  /*6e10*/  @!PT LDS RZ, [RZ] ;  /* 0x00000000fffff984 */ /* 0x000fe20000000800 */
[----:B------:R-:W-:Y:S01]  /*6e20*/  @!PT LDS RZ, [RZ] ;  /* 0x00000000fffff984 */ /* 0x000fe20000000800 */
[----:B------:R-:W-:Y:S01]  /*6e30*/  @!PT LDS RZ, [RZ] ;  /* 0x00000000fffff984 */ /* 0x000fe20000000800 */
[----:B------:R2:W-:Y:S07]  /*6e40*/  MEMBAR.ALL.CTA ;  /* 0x0000000000007992 */ /* 0x0005ee0000008000 */
[----:B--2---:R-:W2:Y:S02]  /*6e50*/  FENCE.VIEW.ASYNC.S ;  /* 0x00000000000073c6 */ /* 0x004ea40000000000 */
[----:B--2---:R-:W-:Y:S06]  /*6e60*/  BAR.SYNC.DEFER_BLOCKING 0x1, 0x80 ;  /* 0x0042000000007b1d */ /* 0x004fec0000010000 */
[----:B------:R-:W-:Y:S05]  /*6e70*/  @P1 BRA `(.L_x_95) ;  /* 0x0000000000341947 */ /* 0x000fea0003800000 */
[----:B------:R-:W2:Y:S01]  /*6e80*/  LDCU.64 UR6, c[0x0][0x348] ;  /* 0x00006900ff0677ac */ /* 0x000ea20008000a00 */
[----:B------:R-:W-:Y:S02]  /*6e90*/  R2UR UR42, R77 ;  /* 0x000000004d2a72ca */ /* 0x000fe400000e0000 */
[----:B------:R-:W-:Y:S01]  /*6ea0*/  R2UR UR43, R76 ;  /* 0x000000004c2b72ca */ /* 0x000fe200000e0000 */
[----:B------:R-:W-:Y:S01]  /*6eb0*/  UIADD3 UR4, UPT, UPT, UR49, 0x400, URZ ;  /* 0x0000040031047890 */ /* 0x000fe2000fffe0ff */
[----:B------:R-:W-:Y:S02]  /*6ec0*/  R2UR UR44, R74 ;  /* 0x000000004a2c72ca */ /* 0x000fe400000e0000 */
[----:B------:R-:W-:Y:S03]  /*6ed0*/  R2UR UR45, R75 ;  /* 0x000000004b2d72ca */ /* 0x000fe600000e0000 */
[----:B------:R-:W-:Y:S05]  /*6ee0*/  IMAD.U32 R71, RZ, RZ, UR4 ;  /* 0x00000004ff477e24 */ /* 0x000fea000f8e00ff */
[----:B------:R-:W-:Y:S01]  /*6ef0*/  R2UR UR40, R71 ;  /* 0x00000000472872ca */ /* 0x000fe200000e0000 */
[----:B--2---:R-:W-:Y:S04]  /*6f00*/  UIADD3 UR4, UP0, UPT, UR6, 0x780, URZ ;  /* 0x0000078006047890 */ /* 0x004fe8000ff1e0ff */
[----:B------:R-:W-:Y:S09]  /*6f10*/  UIADD3.X UR5, UPT, UPT, URZ, UR7, URZ, UP0, !UPT ;  /* 0x00000007ff057290 */ /* 0x000ff200087fe4ff */
[----:B------:R2:W-:Y:S01]  /*6f20*/  UTMASTG.5D.IM2COL [UR40], [UR4] ;  /* 0x00000028040073b5 */ /* 0x0005e20008060000 */
[----:B------:R0:W-:Y:S01]  /*6f30*/  UTMACMDFLUSH ;  /* 0x00000000000079b7 */ /* 0x0001e20000000000 */
[----:B--2---:R-:W-:Y:S04]  /*6f40*/  DEPBAR.LE SB0, 0x1 ;  /* 0x000080400000791a */ /* 0x004fe80000000000 */
.L_x_95:
[----:B------:R-:W-:Y:S05]  /*6f50*/  BSYNC.RECONVERGENT B0 ;  /* 0x0000000000007941 */ /* 0x000fea0003800200 */
.L_x_94:
[----:B------:R-:W-:Y:S01]  /*6f60*/  BAR.SYNC.DEFER_BLOCKING 0x1, 0x80 ;  /* 0x0042000000007b1d */ /* 0x000fe20000010000 */
[----:B------:R-:W-:Y:S01]  /*6f70*/  LEA R2, R86, UR49, 0x3 ;  /* 0x0000003156027c11 */ /* 0x000fe2000f8e18ff */
[----:B------:R-:W-:Y:S01]  /*6f80*/  UISETP.NE.AND UP0, UPT, UR53, URZ, UPT ;  /* 0x000000ff3500728c */ /* 0x000fe2000bf05270 */
[----:B-1----:R-:W-:Y:S08]  /*6f90*/  @P0 SHF.L.U32 R4, R60, 0x1f, RZ ;  /* 0x0000001f3c040819 */ /* 0x002ff000000006ff */
[----:B------:R-:W-:Y:S05]  /*6fa0*/  BRA.U !UP0, `(.L_x_96) ;  /* 0x0000000108287547 */ /* 0x000fea000b800000 */
[----:B------:R-:W1:Y:S01]  /*6fb0*/  S2R R0, SR_CgaCtaId ;  /* 0x0000000000007919 */ /* 0x000e620000008800 */
[----:B------:R-:W-:Y:S01]  /*6fc0*/  ISETP.NE.U32.OR P1, PT, R79, 0x1, !P6 ;  /* 0x000000014f00780c */ /* 0x000fe20007725470 */
[----:B------:R-:W-:Y:S01]  /*6fd0*/  IMAD.U32 R3, RZ, RZ, UR50 ;  /* 0x00000032ff037e24 */ /* 0x000fe2000f8e00ff */
[----:B------:R-:W-:Y:S04]  /*6fe0*/  UIADD3 UR4, UPT, UPT, UR50, 0x1, URZ ;  /* 0x0000000132047890 */ /* 0x000fe8000fffe0ff */
[----:B------:R-:W-:Y:S04]  /*6ff0*/  UISETP.NE.AND UP0, UPT, UR4, 0x4, UPT ;  /* 0x000000040400788c */ /* 0x000fe8000bf05270 */
[----:B------:R-:W-:Y:S03]  /*7000*/  USEL UR50, UR4, URZ, UP0 ;  /* 0x000000ff04327287 */ /* 0x000fe60008000000 */
[----:B------:R-:W-:Y:S05]  /*7010*/  @P1 LEA R3, R3, UR49, 0x3 ;  /* 0x0000003103031c11 */ /* 0x000fea000f8e18ff */
[----:B------:R-:W-:Y:S05]  /*7020*/  @P1 VIADD R3, R3, 0xa0 ;  /* 0x000000a003031836 */ /* 0x000fea0000000000 */
[----:B-1----:R-:W-:Y:S04]  /*7030*/  @P1 PRMT R0, R0, 0x654, R3 ;  /* 0x0000065400001816 */ /* 0x002fe80000000003 */
[----:B------:R1:W-:Y:S03]  /*7040*/  @P1 SYNCS.ARRIVE.TRANS64.RED.A1T0 RZ, [R0+URZ], RZ ;  /* 0x000000ff00ff19a7 */ /* 0x0003e600081004ff */
.L_x_96:
[----:B------:R-:W2:Y:S01]  /*7050*/  @P0 SYNCS.PHASECHK.TRANS64.TRYWAIT P1, [R2+URZ+0x80], R4 ;  /* 0x00008004020005a7 */ /* 0x000ea200080211ff */
[----:B------:R-:W-:Y:S01]  /*7060*/  BSSY B1, `(.L_x_97) ;  /* 0x0000016000017945 */ /* 0x000fe20003800000 */
[----:B--2---:R-:W-:Y:S03]  /*7070*/  @P0 SEL R88, RZ, 0x1, !P1 ;  /* 0x00000001ff580807 */ /* 0x004fe60004800000 */
[----:B------:R-:W-:Y:S05]  /*7080*/  @!P0 BRA `(.L_x_98) ;  /* 0x00000000004c8947 */ /* 0x000fea0003800000 */
[----:B------:R-:W-:Y:S01]  /*7090*/  ISETP.NE.U32.AND P0, PT, R89, 0x1, PT ;  /* 0x000000015900780c */ /* 0x000fe20003f05070 */
[----:B------:R-:W-:Y:S01]  /*70a0*/  BSSY B0, `(.L_x_99) ;  /* 0x0000009000007945 */ /* 0x000fe20003800000 */
[----:B------:R-:W-:Y:S11]  /*70b0*/  ISETP.NE.AND P1, PT, R88, RZ, PT ;  /* 0x000000ff5800720c */ /* 0x000ff60003f25270 */
[----:B------:R-:W-:Y:S05]  /*70c0*/  @P0 IMAD R5, R86, 0x2000, R87 ;  /* 0x0000200056050824 */ /* 0x000fea00078e0257 */
[----:B------:R-:W-:Y:S05]  /*70d0*/  @P0 IADD3 R4, PT, PT, R5, UR49, RZ ;  /* 0x0000003105040c10 */ /* 0x000fea000fffe0ff */
[----:B------:R-:W-:Y:S01]  /*70e0*/  @P0 IMAD.IADD R3, R91, 0x1, R4 ;  /* 0x000000015b030824 */ /* 0x000fe200078e0204 */
[----:B------:R-:W-:Y:S06]  /*70f0*/  @P1 BRA `(.L_x_100) ;  /* 0x00000000000c1947 */ /* 0x000fec0003800000 */
[----:B-1----:R-:W-:Y:S04]  /*7100*/  SHF.L.U32 R0, R60, 0x1f, RZ ;  /* 0x0000001f3c007819 */ /* 0x002fe800000006ff */
[----:B------:R-:W1:Y:S02]  /*7110*/  SYNCS.PHASECHK.TRANS64.TRYWAIT P1, [R2+URZ+0x80], R0 ;  /* 0x00008000020075a7 */ /* 0x000e6400080211ff */
[----:B-1----:R-:W-:Y:S05]  /*7120*/  @!P1 BRA `(.L_x_101) ;  /* 0x0000002800589947 */ /* 0x002fea0003800000 */
.L_x_100:
[----:B------:R-:W-:Y:S05]  /*7130*/  BSYNC B0 ;  /* 0x0000000000007941 */ /* 0x000fea0003800000 */
.L_x_99:
[C---:B------:R-:W-:Y:S01]  /*7140*/  @P0 IADD3 R4, PT, PT, R72.reuse, R4, RZ ;  /* 0x0000000448040210 */ /* 0x040fe20007ffe0ff */
[----:B------:R-:W-:Y:S05]  /*7150*/  @P0 WARPSYNC.ALL ;  /* 0x0000000000000948 */ /* 0x000fea0003800000 */
[----:B------:R2:W3:Y:S01]  /*7160*/  @P0 LDSM.16.M88.4 R44, [R5+UR49+0x400] ;  /* 0x00040031052c083b */ /* 0x0004e20008000200 */
[----:B-1----:R-:W-:Y:S02]  /*7170*/  @P0 IADD3 R0, PT, PT, R72, R3, RZ ;  /* 0x0000000348000210 */ /* 0x002fe40007ffe0ff */
[----:B------:R-:W-:Y:S01]  /*7180*/  IADD3 R86, PT, PT, R86, 0x1, RZ ;  /* 0x0000000156567810 */ /* 0x000fe20007ffe0ff */
[----:B------:R2:W4:Y:S04]  /*7190*/  @P0 LDSM.16.M88.4 R32, [R4+0x400] ;  /* 0x000400000420083b */ /* 0x0005280000000200 */
[----:B------:R2:W1:Y:S04]  /*71a0*/  @P0 LDSM.16.M88.4 R36, [R3+0x400] ;  /* 0x000400000324083b */ /* 0x0004680000000200 */
[----:B------:R2:W1:Y:S02]  /*71b0*/  @P0 LDSM.16.M88.4 R40, [R0+0x400] ;  /* 0x000400000028083b */ /* 0x0004640000000200 */
.L_x_98:
[----:B------:R-:W-:Y:S05]  /*71c0*/  BSYNC B1 ;  /* 0x0000000000017941 */ /* 0x000fea0003800000 */
.L_x_97:
[----:B-12---:R-:W-:Y:S05]  /*71d0*/  VIADD R0, R25, 0x20 ;  /* 0x0000002019007836 */ /* 0x006fea0000000000 */
[----:B------:R-:W-:Y:S04]  /*71e0*/  SHF.R.U32.HI R0, RZ, 0x15, R0 ;  /* 0x00000015ff007819 */ /* 0x000fe80000011600 */
[----:B------:R-:W-:Y:S11]  /*71f0*/  LOP3.LUT P0, RZ, R0, 0x3, R64, 0x48, !PT ;  /* 0x0000000300ff7812 */ /* 0x000ff60007804840 */
[----:B------:R-:W-:Y:S02]  /*7200*/  @!UPT UIADD3 URZ, UPT, UPT, URZ, URZ, URZ ;  /* 0x000000fffffff290 */ /* 0x000fe4000fffe0ff */
[----:B------:R-:W-:Y:S05]  /*7210*/  @!P0 BRA `(.L_x_102) ;  /* 0x0000000000408947 */ /* 0x000fea0003800000 */
[----:B------:R-:W1:Y:S01]  /*7220*/  LDCU.64 UR8, c[0x4][0x70] ;  /* 0x01000e00ff0877ac */ /* 0x000e620008000a00 */
[----:B------:R-:W-:Y:S01]  /*7230*/  MOV R3, 0x0 ;  /* 0x0000000000037802 */ /* 0x000fe20000000f00 */
[----:B------:R-:W-:Y:S02]  /*7240*/  HFMA2 R12, -RZ, RZ, 0, 5.9604644775390625e-08 ;  /* 0x00000001ff0c7431 */ /* 0x000fe400000001ff */
[----:B------:R-:W-:Y:S02]  /*7250*/  IMAD.MOV.U32 R8, RZ, RZ, 0x192 ;  /* 0x00000192ff087424 */ /* 0x000fe400078e00ff */
[----:B------:R-:W-:Y:S01]  /*7260*/  IMAD.MOV.U32 R13, RZ, RZ, RZ ;  /* 0x000000ffff0d7224 */ /* 0x000fe200078e00ff */
[----:B------:R-:W2:Y:S01]  /*7270*/  LDCU.64 UR6, c[0x4][0x78] ;  /* 0x01000f00ff0677ac */ /* 0x000ea20008000a00 */
[----:B------:R-:W3:Y:S01]  /*7280*/  LDC.64 R2, c[0x4][R3] ;  /* 0x0100000003027b82 */ /* 0x000ee20000000a00 */
[----:B------:R-:W5:Y:S01]  /*7290*/  LDCU.64 UR4, c[0x4][0x10] ;  /* 0x01000200ff0477ac */ /* 0x000f620008000a00 */
[----:B-1----:R-:W-:Y:S01]  /*72a0*/  MOV R5, UR9 ;  /* 0x0000000900057c02 */ /* 0x002fe20008000f00 */
[----:B------:R-:W-:Y:S01]  /*72b0*/  IMAD.U32 R4, RZ, RZ, UR8 ;  /* 0x00000008ff047e24 */ /* 0x000fe2000f8e00ff */
[----:B--2---:R-:W-:Y:S01]  /*72c0*/  MOV R7, UR7 ;  /* 0x0000000700077c02 */ /* 0x004fe20008000f00 */
[----:B------:R-:W-:Y:S01]  /*72d0*/  IMAD.U32 R6, RZ, RZ, UR6 ;  /* 0x00000006ff067e24 */ /* 0x000fe2000f8e00ff */
[----:B-----5:R-:W-:Y:S01]  /*72e0*/  MOV R11, UR5 ;  /* 0x00000005000b7c02 */ /* 0x020fe20008000f00 */
[----:B------:R-:W-:Y:S02]  /*72f0*/  IMAD.U32 R10, RZ, RZ, UR4 ;  /* 0x00000004ff0a7e24 */ /* 0x000fe4000f8e00ff */
[----:B------:R-:W-:Y:S07]  /*7300*/  LEPC R20, `(.L_x_102) ;  /* 0x000000001014794e */ /* 0x000fee0000000000 */
[----:B---34-:R-:W-:Y:S05]  /*7310*/  CALL.ABS.NOINC R2 ;  /* 0x0000000002007343 */ /* 0x018fea0003c00000 */
.L_x_102:
[----:B---3--:R-:W-:Y:S01]  /*7320*/  LOP3.LUT R3, R44, 0xffffe000, RZ, 0xc0, !PT ;  /* 0xffffe0002c037812 */ /* 0x008fe200078ec0ff */
[----:B------:R-:W-:Y:S05]  /*7330*/  WARPSYNC.ALL ;  /* 0x0000000000007948 */ /* 0x000fea0003800000 */
[----:B------:R-:W-:Y:S01]  /*7340*/  R2UR UR4, R25 ;  /* 0x00000000190472ca */ /* 0x000fe200000e0000 */
[----:B------:R-:W1:Y:S01]  /*7350*/  S2R R90, SR_CgaCtaId ;  /* 0x00000000005a7919 */ /* 0x000e620000008800 */
[----:B----4-:R-:W-:Y:S01]  /*7360*/  LOP3.LUT R20, R32, 0xffffe000, RZ, 0xc0, !PT ;  /* 0xffffe00020147812 */ /* 0x010fe200078ec0ff */
[----:B------:R-:W-:Y:S01]  /*7370*/  BSSY.RECONVERGENT B0, `(.L_x_103) ;  /* 0x0000061000007945 */ /* 0x000fe20003800200 */
[----:B------:R-:W-:Y:S02]  /*7380*/  ISETP.NE.AND P6, PT, R80, RZ, PT ;  /* 0x000000ff5000720c */ /* 0x000fe40003fc5270 */
[----:B------:R-:W-:Y:S02]  /*7390*/  ISETP.NE.AND P1, PT, R62, RZ, PT ;  /* 0x000000ff3e00720c */ /* 0x000fe40003f25270 */
[----:B------:R-:W-:Y:S05]  /*73a0*/  ISETP.NE.U32.OR P0, PT, R79, 0x1, !P6 ;  /* 0x000000014f00780c */ /* 0x000fea0007705470 */
[----:B------:R-:W2:Y:S02]  /*73b0*/  LDTM.16dp128bit.x8 R4, tmem[UR4+0x20] ;  /* 0x00002004000479ee */ /* 0x000ea40008180000 */
[C---:B--2---:R-:W-:Y:S01]  /*73c0*/  FMUL R0, R24.reuse, R4 ;  /* 0x0000000418007220 */ /* 0x044fe20000400000 */
        /* <DEDUP_REMOVED lines=17> */
[----:B------:R-:W-:Y:S01]  /*74e0*/  FFMA R16, R27, R20, R0 ;  /* 0x000000141b107223 */ /* 0x000fe20000000000 */
[----:B------:R-:W-:Y:S01]  /*74f0*/  LOP3.LUT R0, R33, 0xffffe000, RZ, 0xc0, !PT ;  /* 0xffffe00021007812 */ /* 0x000fe200078ec0ff */
[----:B------:R-:W-:Y:S01]  /*7500*/  FMUL R6, R24, R13 ;  /* 0x0000000d18067220 */ /* 0x000fe20000400000 */
[----:B------:R-:W-:Y:S01]  /*7510*/  LOP3.LUT R13, R34, 0xffffe000, RZ, 0xc0, !PT ;  /* 0xffffe000220d7812 */ /* 0x000fe200078ec0ff */
[C---:B------:R-:W-:Y:S01]  /*7520*/  FMUL R3, R24.reuse, R10 ;  /* 0x0000000a18037220 */ /* 0x040fe20000400000 */
[----:B------:R-:W-:Y:S01]  /*7530*/  F2FP.TF32.F32.PACK_B R31, R31 ;  /* 0x0000001fff1f723e */ /* 0x000fe200024050ff */
[C---:B------:R-:W-:Y:S01]  /*7540*/  FMUL R7, R24.reuse, R14 ;  /* 0x0000000e18077220 */ /* 0x040fe20000400000 */
[----:B------:R-:W-:Y:S01]  /*7550*/  LOP3.LUT R14, R35, 0xffffe000, RZ, 0xc0, !PT ;  /* 0xffffe000230e7812 */ /* 0x000fe200078ec0ff */
[----:B------:R-:W-:Y:S01]  /*7560*/  FMUL R8, R24, R15 ;  /* 0x0000000f18087220 */ /* 0x000fe20000400000 */
[----:B------:R-:W-:Y:S01]  /*7570*/  LOP3.LUT R15, R36, 0xffffe000, RZ, 0xc0, !PT ;  /* 0xffffe000240f7812 */ /* 0x000fe200078ec0ff */
[C---:B------:R-:W-:Y:S01]  /*7580*/  FMUL R10, R24.reuse, R17 ;  /* 0x00000011180a7220 */ /* 0x040fe20000400000 */
[----:B------:R-:W-:Y:S01]  /*7590*/  F2FP.TF32.F32.PACK_B R16, R16 ;  /* 0x00000010ff10723e */ /* 0x000fe200024050ff */
[----:B------:R-:W-:Y:S01]  /*75a0*/  FFMA R17, R27, R0, R2 ;  /* 0x000000001b117223 */ /* 0x000fe20000000002 */
[----:B------:R-:W-:Y:S01]  /*75b0*/  LOP3.LUT R0, R37, 0xffffe000, RZ, 0xc0, !PT ;  /* 0xffffe00025007812 */ /* 0x000fe200078ec0ff */
[----:B------:R-:W-:Y:S01]  /*75c0*/  FMUL R4, R24, R11 ;  /* 0x0000000b18047220 */ /* 0x000fe20000400000 */
[----:B------:R-:W-:Y:S01]  /*75d0*/  LOP3.LUT R2, R38, 0xffffe000, RZ, 0xc0, !PT ;  /* 0xffffe00026027812 */ /* 0x000fe200078ec0ff */
[----:B------:R-:W-:Y:S01]  /*75e0*/  FMUL R11, R24, R18 ;  /* 0x00000012180b7220 */ /* 0x000fe20000400000 */
[----:B------:R-:W-:Y:S01]  /*75f0*/  F2FP.TF32.F32.PACK_B R17, R17 ;  /* 0x00000011ff11723e */ /* 0x000fe200024050ff */
[----:B------:R-:W-:Y:S01]  /*7600*/  FFMA R18, R27, R13, R3 ;  /* 0x0000000d1b127223 */ /* 0x000fe20000000003 */
[----:B------:R-:W-:Y:S01]  /*7610*/  LOP3.LUT R3, R42, 0xffffe000, RZ, 0xc0, !PT ;  /* 0xffffe0002a037812 */ /* 0x000fe200078ec0ff */
[----:B------:R-:W-:Y:S01]  /*7620*/  FMUL R12, R24, R19 ;  /* 0x00000013180c7220 */ /* 0x000fe20000400000 */
[----:B------:R-:W-:Y:S01]  /*7630*/  LOP3.LUT R13, R43, 0xffffe000, RZ, 0xc0, !PT ;  /* 0xffffe0002b0d7812 */ /* 0x000fe200078ec0ff */
[C---:B------:R-:W-:Y:S01]  /*7640*/  FFMA R19, R27.reuse, R14, R4 ;  /* 0x0000000e1b137223 */ /* 0x040fe20000000004 */
[----:B------:R-:W-:Y:S01]  /*7650*/  F2FP.TF32.F32.PACK_B R18, R18 ;  /* 0x00000012ff12723e */ /* 0x000fe200024050ff */
[C---:B------:R-:W-:Y:S01]  /*7660*/  FFMA R4, R27.reuse, R15, R5 ;  /* 0x0000000f1b047223 */ /* 0x040fe20000000005 */
[----:B------:R-:W-:Y:S01]  /*7670*/  FFMA R5, R27, R0, R6 ;  /* 0x000000001b057223 */ /* 0x000fe20000000006 */
[----:B------:R-:W-:Y:S01]  /*7680*/  LOP3.LUT R0, R39, 0xffffe000, RZ, 0xc0, !PT ;  /* 0xffffe00027007812 */ /* 0x000fe200078ec0ff */
[C---:B------:R-:W-:Y:S01]  /*7690*/  FFMA R6, R27.reuse, R2, R7 ;  /* 0x000000021b067223 */ /* 0x040fe20000000007 */
[----:B------:R-:W-:Y:S01]  /*76a0*/  LOP3.LUT R2, R40, 0xffffe000, RZ, 0xc0, !PT ;  /* 0xffffe00028027812 */ /* 0x000fe200078ec0ff */
[----:B------:R2:W-:Y:S01]  /*76b0*/  STSM.16.M88.4 [R82+0x2400], R28 ;  /* 0x0024001c52007844 */ /* 0x0005e20000000200 */
[----:B------:R-:W-:Y:S01]  /*76c0*/  F2FP.TF32.F32.PACK_B R19, R19 ;  /* 0x00000013ff13723e */ /* 0x000fe200024050ff */
[----:B------:R-:W-:Y:S01]  /*76d0*/  FFMA R7, R27, R0, R8 ;  /* 0x000000001b077223 */ /* 0x000fe20000000008 */
[----:B------:R-:W-:Y:S01]  /*76e0*/  LOP3.LUT R0, R41, 0xffffe000, RZ, 0xc0, !PT ;  /* 0xffffe00029007812 */ /* 0x000fe200078ec0ff */
[C---:B------:R-:W-:Y:S01]  /*76f0*/  FFMA R8, R27.reuse, R2, R9 ;  /* 0x000000021b087223 */ /* 0x040fe20000000009 */
[----:B------:R-:W-:Y:S03]  /*7700*/  F2FP.TF32.F32.PACK_B R4, R4 ;  /* 0x00000004ff04723e */ /* 0x000fe600024050ff */
[----:B------:R2:W-:Y:S01]  /*7710*/  STSM.16.M88.4 [R81+0x2400], R16 ;  /* 0x0024001051007844 */ /* 0x0005e20000000200 */
[----:B------:R-:W-:Y:S01]  /*7720*/  F2FP.TF32.F32.PACK_B R5, R5 ;  /* 0x00000005ff05723e */ /* 0x000fe200024050ff */
[C---:B------:R-:W-:Y:S01]  /*7730*/  FFMA R9, R27.reuse, R0, R10 ;  /* 0x000000001b097223 */ /* 0x040fe2000000000a */
[C---:B------:R-:W-:Y:S01]  /*7740*/  FFMA R10, R27.reuse, R3, R11 ;  /* 0x000000031b0a7223 */ /* 0x040fe2000000000b */
[----:B------:R-:W-:Y:S01]  /*7750*/  FFMA R11, R27, R13, R12 ;  /* 0x0000000d1b0b7223 */ /* 0x000fe2000000000c */
[----:B------:R-:W-:Y:S01]  /*7760*/  F2FP.TF32.F32.PACK_B R6, R6 ;  /* 0x00000006ff06723e */ /* 0x000fe200024050ff */
[----:B------:R-:W-:Y:S01]  /*7770*/  IMAD.U32 R2, RZ, RZ, UR50 ;  /* 0x00000032ff027e24 */ /* 0x000fe2000f8e00ff */
[----:B------:R-:W-:Y:S02]  /*7780*/  F2FP.TF32.F32.PACK_B R7, R7 ;  /* 0x00000007ff07723e */ /* 0x000fe400024050ff */
[----:B------:R-:W-:Y:S02]  /*7790*/  F2FP.TF32.F32.PACK_B R8, R8 ;  /* 0x00000008ff08723e */ /* 0x000fe400024050ff */
[----:B------:R-:W-:Y:S01]  /*77a0*/  F2FP.TF32.F32.PACK_B R9, R9 ;  /* 0x00000009ff09723e */ /* 0x000fe200024050ff */
[----:B------:R2:W-:Y:S01]  /*77b0*/  STSM.16.M88.4 [R83+0x2000], R4 ;  /* 0x0020000453007844 */ /* 0x0005e20000000200 */
[----:B------:R-:W-:Y:S02]  /*77c0*/  F2FP.TF32.F32.PACK_B R10, R10 ;  /* 0x0000000aff0a723e */ /* 0x000fe400024050ff */
[----:B------:R-:W-:Y:S02]  /*77d0*/  F2FP.TF32.F32.PACK_B R11, R11 ;  /* 0x0000000bff0b723e */ /* 0x000fe400024050ff */
[----:B------:R-:W-:Y:S02]  /*77e0*/  @P0 LEA R2, R2, UR49, 0x3 ;  /* 0x0000003102020c11 */ /* 0x000fe4000f8e18ff */
[----:B------:R-:W-:Y:S01]  /*77f0*/  LEA R0, R86, UR49, 0x3 ;  /* 0x0000003156007c11 */ /* 0x000fe2000f8e18ff */
[----:B------:R2:W-:Y:S01]  /*7800*/  STSM.16.M88.4 [R85+0x2000], R8 ;  /* 0x0020000855007844 */ /* 0x0005e20000000200 */
[----:B------:R-:W-:Y:S01]  /*7810*/  @P0 SHF.L.U32 R3, R60, 0x1f, RZ ;  /* 0x0000001f3c030819 */ /* 0x000fe200000006ff */
[----:B------:R-:W-:Y:S01]  /*7820*/  @P0 VIADD R2, R2, 0xa0 ;  /* 0x000000a002020836 */ /* 0x000fe20000000000 */
[----:B------:R-:W-:Y:S01]  /*7830*/  @!PT LDS RZ, [RZ] ;  /* 0x00000000fffff984 */ /* 0x000fe20000000800 */
[----:B------:R-:W-:Y:S01]  /*7840*/  @!PT LDS RZ, [RZ] ;  /* 0x00000000fffff984 */ /* 0x000fe20000000800 */
[----:B------:R-:W-:Y:S01]  /*7850*/  @!PT LDS RZ, [RZ] ;  /* 0x00000000fffff984 */ /* 0x000fe20000000800 */
[----:B------:R-:W-:Y:S01]  /*7860*/  @!PT LDS RZ, [RZ] ;  /* 0x00000000fffff984 */ /* 0x000fe20000000800 */
[----:B------:R3:W-:Y:S06]  /*7870*/  MEMBAR.ALL.CTA ;  /* 0x0000000000007992 */ /* 0x0007ec0000008000 */
[----:B---3--:R-:W3:Y:S01]  /*7880*/  FENCE.VIEW.ASYNC.S ;  /* 0x00000000000073c6 */ /* 0x008ee20000000000 */
[----:B-1----:R-:W-:Y:S01]  /*7890*/  @P0 PRMT R2, R90, 0x654, R2 ;  /* 0x000006545a020816 */ /* 0x002fe20000000002 */
[----:B---3--:R-:W-:Y:S06]  /*78a0*/  BAR.SYNC.DEFER_BLOCKING 0x1, 0x80 ;  /* 0x0042000000007b1d */ /* 0x008fec0000010000 */
[----:B------:R-:W-:Y:S05]  /*78b0*/  @P1 BRA `(.L_x_104) ;  /* 0x0000000000301947 */ /* 0x000fea0003800000 */
[----:B------:R-:W1:Y:S01]  /*78c0*/  LDCU.64 UR6, c[0x0][0x348] ;  /* 0x00006900ff0677ac */ /* 0x000e620008000a00 */
[----:B------:R-:W-:Y:S02]  /*78d0*/  R2UR UR10, R77 ;  /* 0x000000004d0a72ca */ /* 0x000fe400000e0000 */
[----:B------:R-:W-:Y:S01]  /*78e0*/  R2UR UR11, R76 ;  /* 0x000000004c0b72ca */ /* 0x000fe200000e0000 */
[----:B------:R-:W-:Y:S01]  /*78f0*/  UIADD3 UR9, UPT, UPT, UR41, 0x20, URZ ;  /* 0x0000002029097890 */ /* 0x000fe2000fffe0ff */
[----:B------:R-:W-:Y:S01]  /*7900*/  R2UR UR12, R74 ;  /* 0x000000004a0c72ca */ /* 0x000fe200000e0000 */
[----:B------:R-:W-:Y:S01]  /*7910*/  UIADD3 UR8, UPT, UPT, UR49, 0x2400, URZ ;  /* 0x0000240031087890 */ /* 0x000fe2000fffe0ff */
[----:B------:R-:W-:Y:S01]  /*7920*/  R2UR UR13, R75 ;  /* 0x000000004b0d72ca */ /* 0x000fe200000e0000 */
[----:B-1----:R-:W-:Y:S04]  /*7930*/  UIADD3 UR4, UP0, UPT, UR6, 0x780, URZ ;  /* 0x0000078006047890 */ /* 0x002fe8000ff1e0ff */
[----:B------:R-:W-:Y:S09]  /*7940*/  UIADD3.X UR5, UPT, UPT, URZ, UR7, URZ, UP0, !UPT ;  /* 0x00000007ff057290 */ /* 0x000ff200087fe4ff */
[----:B------:R1:W-:Y:S01]  /*7950*/  UTMASTG.5D.IM2COL [UR8], [UR4] ;  /* 0x00000008040073b5 */ /* 0x0003e20008060000 */
[----:B------:R0:W-:Y:S01]  /*7960*/  UTMACMDFLUSH ;  /* 0x00000000000079b7 */ /* 0x0001e20000000000 */
[----:B-1----:R-:W-:Y:S04]  /*7970*/  DEPBAR.LE SB0, 0x1 ;  /* 0x000080400000791a */ /* 0x002fe80000000000 */
.L_x_104:
[----:B------:R-:W-:Y:S05]  /*7980*/  BSYNC.RECONVERGENT B0 ;  /* 0x0000000000007941 */ /* 0x000fea0003800200 */
.L_x_103:
[----:B------:R-:W-:Y:S01]  /*7990*/  BAR.SYNC.DEFER_BLOCKING 0x1, 0x80 ;  /* 0x0042000000007b1d */ /* 0x000fe20000010000 */
[----:B------:R-:W-:Y:S04]  /*79a0*/  UIADD3 UR4, UPT, UPT, UR50, 0x1, URZ ;  /* 0x0000000132047890 */ /* 0x000fe8000fffe0ff */
[----:B------:R-:W-:Y:S04]  /*79b0*/  UISETP.NE.AND UP0, UPT, UR4, 0x4, UPT ;  /* 0x000000040400788c */ /* 0x000fe8000bf05270 */
[----:B------:R-:W-:Y:S01]  /*79c0*/  USEL UR40, UR4, URZ, UP0 ;  /* 0x000000ff04287287 */ /* 0x000fe20008000000 */
[----:B------:R1:W-:Y:S01]  /*79d0*/  @P0 SYNCS.ARRIVE.TRANS64.RED.A1T0 RZ, [R2+URZ], RZ ;  /* 0x000000ff02ff09a7 */ /* 0x0003e200081004ff */
[----:B------:R-:W-:Y:S01]  /*79e0*/  BSSY B1, `(.L_x_105) ;  /* 0x0000017000017945 */ /* 0x000fe20003800000 */
[----:B------:R-:W3:Y:S02]  /*79f0*/  @P0 SYNCS.PHASECHK.TRANS64.TRYWAIT P1, [R0+URZ+0x80], R3 ;  /* 0x00008003000005a7 */ /* 0x000ee400080211ff */
[----:B---3--:R-:W-:Y:S01]  /*7a00*/  @P0 SEL R88, RZ, 0x1, !P1 ;  /* 0x00000001ff580807 */ /* 0x008fe20004800000 */
[----:B-1----:R-:W-:Y:S06]  /*7a10*/  @!P0 BRA `(.L_x_106) ;  /* 0x00000000004c8947 */ /* 0x002fec0003800000 */
[----:B------:R-:W-:Y:S01]  /*7a20*/  ISETP.NE.U32.AND P0, PT, R89, 0x1, PT ;  /* 0x000000015900780c */ /* 0x000fe20003f05070 */
[----:B------:R-:W-:Y:S01]  /*7a30*/  BSSY B0, `(.L_x_107) ;  /* 0x0000009000007945 */ /* 0x000fe20003800000 */
[----:B------:R-:W-:Y:S11]  /*7a40*/  ISETP.NE.AND P1, PT, R88, RZ, PT ;  /* 0x000000ff5800720c */ /* 0x000ff60003f25270 */
[----:B--2---:R-:W-:Y:S05]  /*7a50*/  @P0 IMAD R4, R86, 0x2000, R87 ;  /* 0x0000200056040824 */ /* 0x004fea00078e0257 */
[----:B------:R-:W-:Y:S05]  /*7a60*/  @P0 IADD3 R3, PT, PT, R4, UR49, RZ ;  /* 0x0000003104030c10 */ /* 0x000fea000fffe0ff */
[----:B------:R-:W-:Y:S01]  /*7a70*/  @P0 IMAD.IADD R2, R91, 0x1, R3 ;  /* 0x000000015b020824 */ /* 0x000fe200078e0203 */
[----:B------:R-:W-:Y:S06]  /*7a80*/  @P1 BRA `(.L_x_108) ;  /* 0x00000000000c1947 */ /* 0x000fec0003800000 */
[----:B------:R-:W-:Y:S04]  /*7a90*/  SHF.L.U32 R5, R60, 0x1f, RZ ;  /* 0x0000001f3c057819 */ /* 0x000fe800000006ff */
[----:B------:R-:W1:Y:S02]  /*7aa0*/  SYNCS.PHASECHK.TRANS64.TRYWAIT P1, [R0+URZ+0x80], R5 ;  /* 0x00008005000075a7 */ /* 0x000e6400080211ff */
[----:B-1----:R-:W-:Y:S05]  /*7ab0*/  @!P1 BRA `(.L_x_109) ;  /* 0x0000002000089947 */ /* 0x002fea0003800000 */
.L_x_108:
[----:B------:R-:W-:Y:S05]  /*7ac0*/  BSYNC B0 ;  /* 0x0000000000007941 */ /* 0x000fea0003800000 */
.L_x_107:
[C---:B------:R-:W-:Y:S01]  /*7ad0*/  @P0 IADD3 R3, PT, PT, R72.reuse, R3, RZ ;  /* 0x0000000348030210 */ /* 0x040fe20007ffe0ff */
[----:B------:R-:W-:Y:S05]  /*7ae0*/  @P0 WARPSYNC.ALL ;  /* 0x0000000000000948 */ /* 0x000fea0003800000 */
[----:B------:R3:W4:Y:S01]  /*7af0*/  @P0 LDSM.16.M88.4 R44, [R4+UR49+0x400] ;  /* 0x00040031042c083b */ /* 0x0007220008000200 */
[----:B-1----:R-:W-:Y:S02]  /*7b00*/  @P0 IADD3 R0, PT, PT, R72, R2, RZ ;  /* 0x0000000248000210 */ /* 0x002fe40007ffe0ff */
[----:B------:R-:W-:Y:S01]  /*7b10*/  IADD3 R86, PT, PT, R86, 0x1, RZ ;  /* 0x0000000156567810 */ /* 0x000fe20007ffe0ff */
[----:B------:R3:W1:Y:S04]  /*7b20*/  @P0 LDSM.16.M88.4 R32, [R3+0x400] ;  /* 0x000400000320083b */ /* 0x0006680000000200 */
[----:B------:R3:W2:Y:S04]  /*7b30*/  @P0 LDSM.16.M88.4 R36, [R2+0x400] ;  /* 0x000400000224083b */ /* 0x0006a80000000200 */
[----:B------:R3:W1:Y:S02]  /*7b40*/  @P0 LDSM.16.M88.4 R40, [R0+0x400] ;  /* 0x000400000028083b */ /* 0x0006640000000200 */
.L_x_106:
[----:B------:R-:W-:Y:S05]  /*7b50*/  BSYNC B1 ;  /* 0x0000000000017941 */ /* 0x000fea0003800000 */
.L_x_105:
[----:B---3--:R-:W-:Y:S05]  /*7b60*/  VIADD R0, R25, 0x40 ;  /* 0x0000004019007836 */ /* 0x008fea0000000000 */
[----:B------:R-:W-:Y:S04]  /*7b70*/  SHF.R.U32.HI R0, RZ, 0x15, R0 ;  /* 0x00000015ff007819 */ /* 0x000fe80000011600 */
[----:B------:R-:W-:Y:S11]  /*7b80*/  LOP3.LUT P0, RZ, R0, 0x3, R64, 0x48, !PT ;  /* 0x0000000300ff7812 */ /* 0x000ff60007804840 */
[----:B------:R-:W-:Y:S02]  /*7b90*/  @!UPT UIADD3 URZ, UPT, UPT, URZ, URZ, URZ ;  /* 0x000000fffffff290 */ /* 0x000fe4000fffe0ff */
[----:B------:R-:W-:Y:S05]  /*7ba0*/  @!P0 BRA `(.L_x_110) ;  /* 0x0000000000408947 */ /* 0x000fea0003800000 */
[----:B------:R-:W3:Y:S01]  /*7bb0*/  LDCU.64 UR8, c[0x4][0x70] ;  /* 0x01000e00ff0877ac */ /* 0x000ee20008000a00 */
[----:B------:R-:W-:Y:S01]  /*7bc0*/  MOV R3, 0x0 ;  /* 0x0000000000037802 */ /* 0x000fe20000000f00 */
[----:B------:R-:W-:Y:S02]  /*7bd0*/  HFMA2 R12, -RZ, RZ, 0, 5.9604644775390625e-08 ;  /* 0x00000001ff0c7431 */ /* 0x000fe400000001ff */
[----:B--2---:R-:W-:Y:S02]  /*7be0*/  IMAD.MOV.U32 R8, RZ, RZ, 0x192 ;  /* 0x00000192ff087424 */ /* 0x004fe400078e00ff */
[----:B------:R-:W-:Y:S01]  /*7bf0*/  IMAD.MOV.U32 R13, RZ, RZ, RZ ;  /* 0x000000ffff0d7224 */ /* 0x000fe200078e00ff */
[----:B------:R-:W2:Y:S01]  /*7c00*/  LDCU.64 UR6, c[0x4][0x78] ;  /* 0x01000f00ff0677ac */ /* 0x000ea20008000a00 */
[----:B------:R-:W1:Y:S01]  /*7c10*/  LDC.64 R2, c[0x4][R3] ;  /* 0x0100000003027b82 */ /* 0x000e620000000a00 */
[----:B------:R-:W5:Y:S01]  /*7c20*/  LDCU.64 UR4, c[0x4][0x10] ;  /* 0x01000200ff0477ac */ /* 0x000f620008000a00 */
[----:B---3--:R-:W-:Y:S01]  /*7c30*/  MOV R5, UR9 ;  /* 0x0000000900057c02 */ /* 0x008fe20008000f00 */
[----:B------:R-:W-:Y:S01]  /*7c40*/  IMAD.U32 R4, RZ, RZ, UR8 ;  /* 0x00000008ff047e24 */ /* 0x000fe2000f8e00ff */
[----:B--2---:R-:W-:Y:S01]  /*7c50*/  MOV R7, UR7 ;  /* 0x0000000700077c02 */ /* 0x004fe20008000f00 */
[----:B------:R-:W-:Y:S01]  /*7c60*/  IMAD.U32 R6, RZ, RZ, UR6 ;  /* 0x00000006ff067e24 */ /* 0x000fe2000f8e00ff */
[----:B-----5:R-:W-:Y:S01]  /*7c70*/  MOV R11, UR5 ;  /* 0x00000005000b7c02 */ /* 0x020fe20008000f00 */
[----:B------:R-:W-:Y:S02]  /*7c80*/  IMAD.U32 R10, RZ, RZ, UR4 ;  /* 0x00000004ff0a7e24 */ /* 0x000fe4000f8e00ff */
[----:B------:R-:W-:Y:S07]  /*7c90*/  LEPC R20, `(.L_x_110) ;  /* 0x000000001014794e */ /* 0x000fee0000000000 */
[----:B-1--4-:R-:W-:Y:S05]  /*7ca0*/  CALL.ABS.NOINC R2 ;  /* 0x0000000002007343 */ /* 0x012fea0003c00000 */
.L_x_110:
[----:B----4-:R-:W-:Y:S01]  /*7cb0*/  LOP3.LUT R20, R44, 0xffffe000, RZ, 0xc0, !PT ;  /* 0xffffe0002c147812 */ /* 0x010fe200078ec0ff */
[----:B------:R-:W-:Y:S05]  /*7cc0*/  WARPSYNC.ALL ;  /* 0x0000000000007948 */ /* 0x000fea0003800000 */
[----:B------:R-:W-:Y:S01]  /*7cd0*/  R2UR UR4, R25 ;  /* 0x00000000190472ca */ /* 0x000fe200000e0000 */
[----:B------:R-:W-:Y:S01]  /*7ce0*/  BSSY.RECONVERGENT B0, `(.L_x_111) ;  /* 0x0000062000007945 */ /* 0x000fe20003800200 */
[----:B------:R-:W-:Y:S02]  /*7cf0*/  LOP3.LUT R21, R45, 0xffffe000, RZ, 0xc0, !PT ;  /* 0xffffe0002d157812 */ /* 0x000fe400078ec0ff */
[----:B------:R-:W-:Y:S02]  /*7d00*/  LOP3.LUT R26, R46, 0xffffe000, RZ, 0xc0, !PT ;  /* 0xffffe0002e1a7812 */ /* 0x000fe400078ec0ff */
[----:B--2---:R-:W-:Y:S02]  /*7d10*/  LOP3.LUT R31, R47, 0xffffe000, RZ, 0xc0, !PT ;  /* 0xffffe0002f1f7812 */ /* 0x004fe400078ec0ff */
[----:B------:R-:W-:Y:S02]  /*7d20*/  ISETP.NE.AND P6, PT, R80, RZ, PT ;  /* 0x000000ff5000720c */ /* 0x000fe40003fc5270 */
[----:B------:R-:W-:Y:S02]  /*7d30*/  ISETP.NE.AND P1, PT, R62, RZ, PT ;  /* 0x000000ff3e00720c */ /* 0x000fe40003f25270 */
[----:B------:R-:W-:Y:S01]  /*7d40*/  ISETP.NE.U32.OR P0, PT, R79, 0x1, !P6 ;  /* 0x000000014f00780c */ /* 0x000fe20007705470 */
[----:B------:R-:W2:Y:S02]  /*7d50*/  LDTM.16dp128bit.x8 R4, tmem[UR4+0x40] ;  /* 0x00004004000479ee */ /* 0x000ea40008180000 */
[C---:B--2---:R-:W-:Y:S01]  /*7d60*/  FMUL R0, R24.reuse, R4 ;  /* 0x0000000418007220 */ /* 0x044fe20000400000 */
[C---:B------:R-:W-:Y:S01]  /*7d70*/  FMUL R2, R24.reuse, R5 ;  /* 0x0000000518027220 */ /* 0x040fe20000400000 */
[C---:B------:R-:W-:Y:S01]  /*7d80*/  FMUL R3, R24.reuse, R6 ;  /* 0x0000000618037220 */ /* 0x040fe20000400000 */
[----:B------:R-:W-:Y:S01]  /*7d90*/  FMUL R7, R24, R7 ;  /* 0x0000000718077220 */ /* 0x000fe20000400000 */
[C---:B------:R-:W-:Y:S01]  /*7da0*/  FFMA R28, R27.reuse, R20, R0 ;  /* 0x000000141b1c7223 */ /* 0x040fe20000000000 */
[----:B-1----:R-:W-:Y:S01]  /*7db0*/  LOP3.LUT R0, R32, 0xffffe000, RZ, 0xc0, !PT ;  /* 0xffffe00020007812 */ /* 0x002fe200078ec0ff */
[----:B------:R-:W-:Y:S01]  /*7dc0*/  FFMA R29, R27, R21, R2 ;  /* 0x000000151b1d7223 */ /* 0x000fe20000000002 */
[----:B------:R-:W-:Y:S01]  /*7dd0*/  LOP3.LUT R2, R33, 0xffffe000, RZ, 0xc0, !PT ;  /* 0xffffe00021027812 */ /* 0x000fe200078ec0ff */
[C---:B------:R-:W-:Y:S01]  /*7de0*/  FFMA R30, R27.reuse, R26, R3 ;  /* 0x0000001a1b1e7223 */ /* 0x040fe20000000003 */
[----:B------:R-:W-:Y:S01]  /*7df0*/  LOP3.LUT R3, R34, 0xffffe000, RZ, 0xc0, !PT ;  /* 0xffffe00022037812 */ /* 0x000fe200078ec0ff */
[C---:B------:R-:W-:Y:S01]  /*7e00*/  FMUL R4, R24.reuse, R8 ;  /* 0x0000000818047220 */ /* 0x040fe20000400000 */
[----:B------:R-:W-:Y:S01]  /*7e10*/  F2FP.TF32.F32.PACK_B R28, R28 ;  /* 0x0000001cff1c723e */ /* 0x000fe200024050ff */
[----:B------:R-:W-:Y:S01]  /*7e20*/  FFMA R31, R27, R31, R7 ;  /* 0x0000001f1b1f7223 */ /* 0x000fe20000000007 */
[----:B------:R-:W-:Y:S01]  /*7e30*/  LOP3.LUT R7, R35, 0xffffe000, RZ, 0xc0, !PT ;  /* 0xffffe00023077812 */ /* 0x000fe200078ec0ff */
[C---:B------:R-:W-:Y:S01]  /*7e40*/  FMUL R5, R24.reuse, R9 ;  /* 0x0000000918057220 */ /* 0x040fe20000400000 */
[----:B------:R-:W-:Y:S01]  /*7e50*/  F2FP.TF32.F32.PACK_B R29, R29 ;  /* 0x0000001dff1d723e */ /* 0x000fe200024050ff */
[C---:B------:R-:W-:Y:S01]  /*7e60*/  FMUL R6, R24.reuse, R10 ;  /* 0x0000000a18067220 */ /* 0x040fe20000400000 */
[----:B------:R-:W-:Y:S01]  /*7e70*/  F2FP.TF32.F32.PACK_B R30, R30 ;  /* 0x0000001eff1e723e */ /* 0x000fe200024050ff */
[----:B------:R-:W-:Y:S01]  /*7e80*/  FMUL R11, R24, R11 ;  /* 0x0000000b180b7220 */ /* 0x000fe20000400000 */
[----:B------:R-:W-:Y:S01]  /*7e90*/  F2FP.TF32.F32.PACK_B R31, R31 ;  /* 0x0000001fff1f723e */ /* 0x000fe200024050ff */
[C---:B------:R-:W-:Y:S01]  /*7ea0*/  FFMA R4, R27.reuse, R0, R4 ;  /* 0x000000001b047223 */ /* 0x040fe20000000004 */
[----:B------:R-:W-:Y:S01]  /*7eb0*/  LOP3.LUT R0, R36, 0xffffe000, RZ, 0xc0, !PT ;  /* 0xffffe00024007812 */ /* 0x000fe200078ec0ff */
        /* <DEDUP_REMOVED lines=18> */
[----:B------:R1:W-:Y:S01]  /*7fe0*/  STSM.16.M88.4 [R82+0x4400], R28 ;  /* 0x0044001c52007844 */ /* 0x0003e20000000200 */
[----:B------:R-:W-:Y:S01]  /*7ff0*/  F2FP.TF32.F32.PACK_B R8, R8 ;  /* 0x00000008ff08723e */ /* 0x000fe200024050ff */
[C---:B------:R-:W-:Y:S01]  /*8000*/  FFMA R10, R27.reuse, R3, R10 ;  /* 0x000000031b0a7223 */ /* 0x040fe2000000000a */
[----:B------:R-:W-:Y:S05]  /*8010*/  LOP3.LUT R3, R42, 0xffffe000, RZ, 0xc0, !PT ;  /* 0xffffe0002a037812 */ /* 0x000fea00078ec0ff */
[----:B------:R1:W-:Y:S01]  /*8020*/  STSM.16.M88.4 [R81+0x4400], R4 ;  /* 0x0044000451007844 */ /* 0x0003e20000000200 */
[----:B------:R-:W-:Y:S01]  /*8030*/  F2FP.TF32.F32.PACK_B R9, R9 ;  /* 0x00000009ff09723e */ /* 0x000fe200024050ff */
[C---:B------:R-:W-:Y:S01]  /*8040*/  FMUL R12, R24.reuse, R16 ;  /* 0x00000010180c7220 */ /* 0x040fe20000400000 */
[----:B------:R-:W-:Y:S01]  /*8050*/  F2FP.TF32.F32.PACK_B R10, R10 ;  /* 0x0000000aff0a723e */ /* 0x000fe200024050ff */
[----:B------:R-:W-:Y:S01]  /*8060*/  FFMA R11, R27, R11, R15 ;  /* 0x0000000b1b0b7223 */ /* 0x000fe2000000000f */
[C---:B------:R-:W-:Y:S01]  /*8070*/  FMUL R13, R24.reuse, R17 ;  /* 0x00000011180d7220 */ /* 0x040fe20000400000 */
[C---:B------:R-:W-:Y:S01]  /*8080*/  FMUL R14, R24.reuse, R18 ;  /* 0x00000012180e7220 */ /* 0x040fe20000400000 */
[----:B------:R-:W-:Y:S01]  /*8090*/  LOP3.LUT R15, R43, 0xffffe000, RZ, 0xc0, !PT ;  /* 0xffffe0002b0f7812 */ /* 0x000fe200078ec0ff */
[----:B------:R-:W-:Y:S01]  /*80a0*/  FMUL R19, R24, R19 ;  /* 0x0000001318137220 */ /* 0x000fe20000400000 */
[C---:B------:R-:W-:Y:S01]  /*80b0*/  FFMA R12, R27.reuse, R0, R12 ;  /* 0x000000001b0c7223 */ /* 0x040fe2000000000c */
[C---:B------:R-:W-:Y:S01]  /*80c0*/  FFMA R13, R27.reuse, R2, R13 ;  /* 0x000000021b0d7223 */ /* 0x040fe2000000000d */
[C---:B------:R-:W-:Y:S01]  /*80d0*/  FFMA R14, R27.reuse, R3, R14 ;  /* 0x000000031b0e7223 */ /* 0x040fe2000000000e */
[----:B------:R-:W-:Y:S01]  /*80e0*/  FFMA R15, R27, R15, R19 ;  /* 0x0000000f1b0f7223 */ /* 0x000fe20000000013 */
[----:B------:R-:W-:Y:S01]  /*80f0*/  F2FP.TF32.F32.PACK_B R11, R11 ;  /* 0x0000000bff0b723e */ /* 0x000fe200024050ff */
[----:B------:R-:W-:Y:S01]  /*8100*/  IMAD.U32 R16, RZ, RZ, UR40 ;  /* 0x00000028ff107e24 */ /* 0x000fe2000f8e00ff */
        /* <DEDUP_REMOVED lines=15> */
[----:B--2---:R-:W2:Y:S01]  /*8200*/  FENCE.VIEW.ASYNC.S ;  /* 0x00000000000073c6 */ /* 0x004ea20000000000 */
[----:B------:R-:W-:Y:S01]  /*8210*/  @P0 PRMT R16, R90, 0x654, R16 ;  /* 0x000006545a100816 */ /* 0x000fe20000000010 */
[----:B--2---:R-:W-:Y:S06]  /*8220*/  BAR.SYNC.DEFER_BLOCKING 0x1, 0x80 ;  /* 0x0042000000007b1d */ /* 0x004fec0000010000 */
[----:B------:R-:W-:Y:S05]  /*8230*/  @P1 BRA `(.L_x_112) ;  /* 0x0000000000301947 */ /* 0x000fea0003800000 */
[----:B------:R-:W2:Y:S01]  /*8240*/  LDCU.64 UR6, c[0x0][0x348] ;  /* 0x00006900ff0677ac */ /* 0x000ea20008000a00 */
[----:B------:R-:W-:Y:S02]  /*8250*/  R2UR UR10, R77 ;  /* 0x000000004d0a72ca */ /* 0x000fe400000e0000 */
[----:B------:R-:W-:Y:S01]  /*8260*/  R2UR UR11, R76 ;  /* 0x000000004c0b72ca */ /* 0x000fe200000e0000 */
[----:B------:R-:W-:Y:S01]  /*8270*/  UIADD3 UR9, UPT, UPT, UR41, 0x40, URZ ;  /* 0x0000004029097890 */ /* 0x000fe2000fffe0ff */
[----:B------:R-:W-:Y:S01]  /*8280*/  R2UR UR12, R74 ;  /* 0x000000004a0c72ca */ /* 0x000fe200000e0000 */
[----:B------:R-:W-:Y:S01]  /*8290*/  UIADD3 UR8, UPT, UPT, UR49, 0x4400, URZ ;  /* 0x0000440031087890 */ /* 0x000fe2000fffe0ff */
[----:B------:R-:W-:Y:S01]  /*82a0*/  R2UR UR13, R75 ;  /* 0x000000004b0d72ca */ /* 0x000fe200000e0000 */
[----:B--2---:R-:W-:Y:S04]  /*82b0*/  UIADD3 UR4, UP0, UPT, UR6, 0x780, URZ ;  /* 0x0000078006047890 */ /* 0x004fe8000ff1e0ff */
[----:B------:R-:W-:Y:S09]  /*82c0*/  UIADD3.X UR5, UPT, UPT, URZ, UR7, URZ, UP0, !UPT ;  /* 0x00000007ff057290 */ /* 0x000ff200087fe4ff */
[----:B------:R2:W-:Y:S01]  /*82d0*/  UTMASTG.5D.IM2COL [UR8], [UR4] ;  /* 0x00000008040073b5 */ /* 0x0005e20008060000 */
[----:B------:R0:W-:Y:S01]  /*82e0*/  UTMACMDFLUSH ;  /* 0x00000000000079b7 */ /* 0x0001e20000000000 */
[----:B--2---:R-:W-:Y:S04]  /*82f0*/  DEPBAR.LE SB0, 0x1 ;  /* 0x000080400000791a */ /* 0x004fe80000000000 */
.L_x_112:
[----:B------:R-:W-:Y:S05]  /*8300*/  BSYNC.RECONVERGENT B0 ;  /* 0x0000000000007941 */ /* 0x000fea0003800200 */
.L_x_111:
        /* <DEDUP_REMOVED lines=8> */
[----:B--2---:R-:W-:Y:S06]  /*8390*/  @!P0 BRA `(.L_x_114) ;  /* 0x0000000000488947 */ /* 0x004fec0003800000 */
[----:B------:R-:W-:Y:S01]  /*83a0*/  ISETP.NE.U32.AND P0, PT, R89, 0x1, PT ;  /* 0x000000015900780c */ /* 0x000fe20003f05070 */
[----:B------:R-:W-:Y:S01]  /*83b0*/  BSSY B0, `(.L_x_115) ;  /* 0x0000009000007945 */ /* 0x000fe20003800000 */
[----:B------:R-:W-:Y:S11]  /*83c0*/  ISETP.NE.AND P1, PT, R88, RZ, PT ;  /* 0x000000ff5800720c */ /* 0x000ff60003f25270 */
[----:B------:R-:W-:Y:S05]  /*83d0*/  @P0 IMAD R86, R86, 0x2000, R87 ;  /* 0x0000200056560824 */ /* 0x000fea00078e0257 */
[----:B------:R-:W-:Y:S05]  /*83e0*/  @P0 IADD3 R0, PT, PT, R86, UR49, RZ ;  /* 0x0000003156000c10 */ /* 0x000fea000fffe0ff */
[----:B------:R-:W-:Y:S01]  /*83f0*/  @P0 IMAD.IADD R91, R91, 0x1, R0 ;  /* 0x000000015b5b0824 */ /* 0x000fe200078e0200 */
[----:B------:R-:W-:Y:S06]  /*8400*/  @P1 BRA `(.L_x_116) ;  /* 0x00000000000c1947 */ /* 0x000fec0003800000 */
[----:B------:R-:W-:Y:S04]  /*8410*/  SHF.L.U32 R3, R60, 0x1f, RZ ;  /* 0x0000001f3c037819 */ /* 0x000fe800000006ff */
[----:B------:R-:W2:Y:S02]  /*8420*/  SYNCS.PHASECHK.TRANS64.TRYWAIT P1, [R2+URZ+0x80], R3 ;  /* 0x00008003020075a7 */ /* 0x000ea400080211ff */
[----:B--2---:R-:W-:Y:S05]  /*8430*/  @!P1 BRA `(.L_x_117) ;  /* 0x0000001400bc9947 */ /* 0x004fea0003800000 */
.L_x_116:
[----:B------:R-:W-:Y:S05]  /*8440*/  BSYNC B0 ;  /* 0x0000000000007941 */ /* 0x000fea0003800000 */
.L_x_115:
[C---:B--2---:R-:W-:Y:S01]  /*8450*/  @P0 IADD3 R2, PT, PT, R72.reuse, R0, RZ ;  /* 0x0000000048020210 */ /* 0x044fe20007ffe0ff */
[----:B------:R-:W-:Y:S05]  /*8460*/  @P0 WARPSYNC.ALL ;  /* 0x0000000000000948 */ /* 0x000fea0003800000 */
[----:B------:R2:W3:Y:S01]  /*8470*/  @P0 LDSM.16.M88.4 R44, [R86+UR49+0x400] ;  /* 0x00040031562c083b */ /* 0x0004e20008000200 */
[----:B------:R-:W-:Y:S03]  /*8480*/  @P0 IADD3 R0, PT, PT, R72, R91, RZ ;  /* 0x0000005b48000210 */ /* 0x000fe60007ffe0ff */
[----:B------:R2:W4:Y:S04]  /*8490*/  @P0 LDSM.16.M88.4 R32, [R2+0x400] ;  /* 0x000400000220083b */ /* 0x0005280000000200 */
[----:B------:R2:W1:Y:S04]  /*84a0*/  @P0 LDSM.16.M88.4 R36, [R91+0x400] ;  /* 0x000400005b24083b */ /* 0x0004680000000200 */
[----:B------:R2:W1:Y:S02]  /*84b0*/  @P0 LDSM.16.M88.4 R40, [R0+0x400] ;  /* 0x000400000028083b */ /* 0x0004640000000200 */
.L_x_114:
[----:B------:R-:W-:Y:S05]  /*84c0*/  BSYNC B1 ;  /* 0x0000000000017941 */ /* 0x000fea0003800000 */
.L_x_113:
[----:B--2---:R-:W-:Y:S05]  /*84d0*/  VIADD R0, R25, 0x60 ;  /* 0x0000006019007836 */ /* 0x004fea0000000000 */
[----:B------:R-:W-:Y:S04]  /*84e0*/  SHF.R.U32.HI R0, RZ, 0x15, R0 ;  /* 0x00000015ff007819 */ /* 0x000fe80000011600 */
[----:B------:R-:W-:Y:S11]  /*84f0*/  LOP3.LUT P0, RZ, R0, 0x3, R64, 0x48, !PT ;  /* 0x0000000300ff7812 */ /* 0x000ff60007804840 */
[----:B------:R-:W-:Y:S02]  /*8500*/  @!UPT UIADD3 URZ, UPT, UPT, URZ, URZ, URZ ;  /* 0x000000fffffff290 */ /* 0x000fe4000fffe0ff */
[----:B------:R-:W-:Y:S05]  /*8510*/  @!P0 BRA `(.L_x_118) ;  /* 0x0000000000408947 */ /* 0x000fea0003800000 */
[----:B------:R-:W2:Y:S01]  /*8520*/  LDCU.64 UR8, c[0x4][0x70] ;  /* 0x01000e00ff0877ac */ /* 0x000ea20008000a00 */
[----:B------:R-:W-:Y:S01]  /*8530*/  MOV R3, 0x0 ;  /* 0x0000000000037802 */ /* 0x000fe20000000f00 */
[----:B-1----:R-:W-:Y:S02]  /*8540*/  HFMA2 R12, -RZ, RZ, 0, 5.9604644775390625e-08 ;  /* 0x00000001ff0c7431 */ /* 0x002fe400000001ff */
[----:B------:R-:W-:Y:S02]  /*8550*/  IMAD.MOV.U32 R8, RZ, RZ, 0x192 ;  /* 0x00000192ff087424 */ /* 0x000fe400078e00ff */
[----:B------:R-:W-:Y:S01]  /*8560*/  IMAD.MOV.U32 R13, RZ, RZ, RZ ;  /* 0x000000ffff0d7224 */ /* 0x000fe200078e00ff */
[----:B------:R-:W1:Y:S01]  /*8570*/  LDCU.64 UR6, c[0x4][0x78] ;  /* 0x01000f00ff0677ac */ /* 0x000e620008000a00 */
[----:B------:R-:W3:Y:S01]  /*8580*/  LDC.64 R2, c[0x4][R3] ;  /* 0x0100000003027b82 */ /* 0x000ee20000000a00 */
[----:B------:R-:W5:Y:S01]  /*8590*/  LDCU.64 UR4, c[0x4][0x10] ;  /* 0x01000200ff0477ac */ /* 0x000f620008000a00 */
[----:B--2---:R-:W-:Y:S01]  /*85a0*/  MOV R5, UR9 ;  /* 0x0000000900057c02 */ /* 0x004fe20008000f00 */
[----:B------:R-:W-:Y:S01]  /*85b0*/  IMAD.U32 R4, RZ, RZ, UR8 ;  /* 0x00000008ff047e24 */ /* 0x000fe2000f8e00ff */
[----:B-1----:R-:W-:Y:S01]  /*85c0*/  MOV R7, UR7 ;  /* 0x0000000700077c02 */ /* 0x002fe20008000f00 */
[----:B------:R-:W-:Y:S01]  /*85d0*/  IMAD.U32 R6, RZ, RZ, UR6 ;  /* 0x00000006ff067e24 */ /* 0x000fe2000f8e00ff */
[----:B-----5:R-:W-:Y:S01]  /*85e0*/  MOV R11, UR5 ;  /* 0x00000005000b7c02 */ /* 0x020fe20008000f00 */
[----:B------:R-:W-:Y:S02]  /*85f0*/  IMAD.U32 R10, RZ, RZ, UR4 ;  /* 0x00000004ff0a7e24 */ /* 0x000fe4000f8e00ff */
[----:B------:R-:W-:Y:S07]  /*8600*/  LEPC R20, `(.L_x_118) ;  /* 0x000000001014794e */ /* 0x000fee0000000000 */
[----:B---34-:R-:W-:Y:S05]  /*8610*/  CALL.ABS.NOINC R2 ;  /* 0x0000000002007343 */ /* 0x018fea0003c00000 */
.L_x_118:
[----:B------:R-:W-:Y:S01]  /*8620*/  ISETP.NE.AND P0, PT, R62, RZ, PT ;  /* 0x000000ff3e00720c */ /* 0x000fe20003f05270 */
[----:B------:R-:W-:Y:S05]  /*8630*/  WARPSYNC.ALL ;  /* 0x0000000000007948 */ /* 0x000fea0003800000 */
[----:B------:R-:W-:Y:S01]  /*8640*/  R2UR UR4, R25 ;  /* 0x00000000190472ca */ /* 0x000fe200000e0000 */
[----:B------:R-:W2:Y:S01]  /*8650*/  S2UR UR5, SR_CgaCtaId ;  /* 0x00000000000579c3 */ /* 0x000ea20000008800 */
[----:B---3--:R-:W-:Y:S01]  /*8660*/  LOP3.LUT R20, R44, 0xffffe000, RZ, 0xc0, !PT ;  /* 0xffffe0002c147812 */ /* 0x008fe200078ec0ff */
[----:B------:R-:W-:Y:S01]  /*8670*/  BSSY.RECONVERGENT B0, `(.L_x_119) ;  /* 0x000005e000007945 */ /* 0x000fe20003800200 */
[----:B------:R-:W-:Y:S02]  /*8680*/  LOP3.LUT R21, R45, 0xffffe000, RZ, 0xc0, !PT ;  /* 0xffffe0002d157812 */ /* 0x000fe400078ec0ff */
[----:B------:R-:W-:Y:S02]  /*8690*/  LOP3.LUT R25, R46, 0xffffe000, RZ, 0xc0, !PT ;  /* 0xffffe0002e197812 */ /* 0x000fe400078ec0ff */
[----:B------:R-:W-:Y:S02]  /*86a0*/  LOP3.LUT R26, R47, 0xffffe000, RZ, 0xc0, !PT ;  /* 0xffffe0002f1a7812 */ /* 0x000fe400078ec0ff */
[----:B----4-:R-:W-:Y:S02]  /*86b0*/  LOP3.LUT R32, R32, 0xffffe000, RZ, 0xc0, !PT ;  /* 0xffffe00020207812 */ /* 0x010fe400078ec0ff */
[----:B------:R-:W-:Y:S01]  /*86c0*/  LOP3.LUT R33, R33, 0xffffe000, RZ, 0xc0, !PT ;  /* 0xffffe00021217812 */ /* 0x000fe200078ec0ff */
[----:B-1----:R-:W1:Y:S01]  /*86d0*/  LDTM.16dp128bit.x8 R4, tmem[UR4+0x60] ;  /* 0x00006004000479ee */ /* 0x002e620008180000 */
[----:B------:R-:W-:Y:S01]  /*86e0*/  R2UR UR4, R84 ;  /* 0x00000000540472ca */ /* 0x000fe200000e0000 */
[----:B------:R-:W-:Y:S01]  /*86f0*/  NOP ;  /* 0x0000000000007918 */ /* 0x000fe20000000000 */
[----:B------:R-:W-:Y:S02]  /*8700*/  LOP3.LUT R34, R34, 0xffffe000, RZ, 0xc0, !PT ;  /* 0xffffe00022227812 */ /* 0x000fe400078ec0ff */
[----:B------:R-:W-:Y:S02]  /*8710*/  LOP3.LUT R35, R35, 0xffffe000, RZ, 0xc0, !PT ;  /* 0xffffe00023237812 */ /* 0x000fe400078ec0ff */
[----:B------:R-:W-:Y:S02]  /*8720*/  LOP3.LUT R36, R36, 0xffffe000, RZ, 0xc0, !PT ;  /* 0xffffe00024247812 */ /* 0x000fe400078ec0ff */
[----:B------:R-:W-:Y:S02]  /*8730*/  LOP3.LUT R37, R37, 0xffffe000, RZ, 0xc0, !PT ;  /* 0xffffe00025257812 */ /* 0x000fe400078ec0ff */
[----:B------:R-:W-:Y:S02]  /*8740*/  LOP3.LUT R38, R38, 0xffffe000, RZ, 0xc0, !PT ;  /* 0xffffe00026267812 */ /* 0x000fe400078ec0ff */
[----:B------:R-:W-:Y:S01]  /*8750*/  LOP3.LUT R39, R39, 0xffffe000, RZ, 0xc0, !PT ;  /* 0xffffe00027277812 */ /* 0x000fe200078ec0ff */
[----:B------:R-:W-:Y:S01]  /*8760*/  UIADD3 UR4, UPT, UPT, UR4, 0xf0, URZ ;  /* 0x000000f004047890 */ /* 0x000fe2000fffe0ff */
[----:B------:R-:W-:Y:S02]  /*8770*/  LOP3.LUT R40, R40, 0xffffe000, RZ, 0xc0, !PT ;  /* 0xffffe00028287812 */ /* 0x000fe400078ec0ff */
[----:B------:R-:W-:Y:S02]  /*8780*/  LOP3.LUT R41, R41, 0xffffe000, RZ, 0xc0, !PT ;  /* 0xffffe00029297812 */ /* 0x000fe400078ec0ff */
[----:B------:R-:W-:Y:S02]  /*8790*/  LOP3.LUT R42, R42, 0xffffe000, RZ, 0xc0, !PT ;  /* 0xffffe0002a2a7812 */ /* 0x000fe400078ec0ff */
[----:B------:R-:W-:Y:S01]  /*87a0*/  LOP3.LUT R43, R43, 0xffffe000, RZ, 0xc0, !PT ;  /* 0xffffe0002b2b7812 */ /* 0x000fe200078ec0ff */
[C---:B-1----:R-:W-:Y:S01]  /*87b0*/  FMUL R0, R24.reuse, R4 ;  /* 0x0000000418007220 */ /* 0x042fe20000400000 */
[C---:B------:R-:W-:Y:S01]  /*87c0*/  FMUL R2, R24.reuse, R5 ;  /* 0x0000000518027220 */ /* 0x040fe20000400000 */
[C---:B------:R-:W-:Y:S01]  /*87d0*/  FMUL R3, R24.reuse, R6 ;  /* 0x0000000618037220 */ /* 0x040fe20000400000 */
[C---:B------:R-:W-:Y:S01]  /*87e0*/  FMUL R7, R24.reuse, R7 ;  /* 0x0000000718077220 */ /* 0x040fe20000400000 */
[C---:B------:R-:W-:Y:S01]  /*87f0*/  FFMA R28, R27.reuse, R20, R0 ;  /* 0x000000141b1c7223 */ /* 0x040fe20000000000 */
[C---:B------:R-:W-:Y:S01]  /*8800*/  FMUL R4, R24.reuse, R8 ;  /* 0x0000000818047220 */ /* 0x040fe20000400000 */
[C---:B------:R-:W-:Y:S01]  /*8810*/  FFMA R29, R27.reuse, R21, R2 ;  /* 0x000000151b1d7223 */ /* 0x040fe20000000002 */
[C---:B------:R-:W-:Y:S01]  /*8820*/  FMUL R5, R24.reuse, R9 ;  /* 0x0000000918057220 */ /* 0x040fe20000400000 */
[C---:B------:R-:W-:Y:S01]  /*8830*/  FFMA R30, R27.reuse, R25, R3 ;  /* 0x000000191b1e7223 */ /* 0x040fe20000000003 */
[----:B------:R-:W-:Y:S01]  /*8840*/  F2FP.TF32.F32.PACK_B R28, R28 ;  /* 0x0000001cff1c723e */ /* 0x000fe200024050ff */
[C---:B------:R-:W-:Y:S01]  /*8850*/  FMUL R6, R24.reuse, R10 ;  /* 0x0000000a18067220 */ /* 0x040fe20000400000 */
[----:B------:R-:W-:Y:S01]  /*8860*/  F2FP.TF32.F32.PACK_B R29, R29 ;  /* 0x0000001dff1d723e */ /* 0x000fe200024050ff */
[C---:B------:R-:W-:Y:S01]  /*8870*/  FFMA R31, R27.reuse, R26, R7 ;  /* 0x0000001a1b1f7223 */ /* 0x040fe20000000007 */
[C---:B------:R-:W-:Y:S01]  /*8880*/  FMUL R11, R24.reuse, R11 ;  /* 0x0000000b180b7220 */ /* 0x040fe20000400000 */
[----:B--2---:R-:W-:Y:S01]  /*8890*/  UPRMT UR4, UR5, 0x654, UR4 ;  /* 0x0000065405047896 */ /* 0x004fe20008000004 */
[C---:B------:R-:W-:Y:S01]  /*88a0*/  FFMA R4, R27.reuse, R32, R4 ;  /* 0x000000201b047223 */ /* 0x040fe20000000004 */
[C---:B------:R-:W-:Y:S01]  /*88b0*/  FMUL R8, R24.reuse, R12 ;  /* 0x0000000c18087220 */ /* 0x040fe20000400000 */
[C---:B------:R-:W-:Y:S01]  /*88c0*/  FFMA R5, R27.reuse, R33, R5 ;  /* 0x000000211b057223 */ /* 0x040fe20000000005 */
[C---:B------:R-:W-:Y:S01]  /*88d0*/  FMUL R9, R24.reuse, R13 ;  /* 0x0000000d18097220 */ /* 0x040fe20000400000 */
[C---:B------:R-:W-:Y:S01]  /*88e0*/  FFMA R6, R27.reuse, R34, R6 ;  /* 0x000000221b067223 */ /* 0x040fe20000000006 */
[C---:B------:R-:W-:Y:S01]  /*88f0*/  FMUL R10, R24.reuse, R14 ;  /* 0x0000000e180a7220 */ /* 0x040fe20000400000 */
[C---:B------:R-:W-:Y:S01]  /*8900*/  FFMA R7, R27.reuse, R35, R11 ;  /* 0x000000231b077223 */ /* 0x040fe2000000000b */
[C---:B------:R-:W-:Y:S01]  /*8910*/  FMUL R15, R24.reuse, R15 ;  /* 0x0000000f180f7220 */ /* 0x040fe20000400000 */
[----:B------:R-:W-:Y:S01]  /*8920*/  F2FP.TF32.F32.PACK_B R30, R30 ;  /* 0x0000001eff1e723e */ /* 0x000fe200024050ff */
[C---:B------:R-:W-:Y:S01]  /*8930*/  FFMA R8, R27.reuse, R36, R8 ;  /* 0x000000241b087223 */ /* 0x040fe20000000008 */
[----:B------:R-:W-:Y:S01]  /*8940*/  F2FP.TF32.F32.PACK_B R31, R31 ;  /* 0x0000001fff1f723e */ /* 0x000fe200024050ff */
[C---:B------:R-:W-:Y:S01]  /*8950*/  FMUL R12, R24.reuse, R16 ;  /* 0x00000010180c7220 */ /* 0x040fe20000400000 */
[C---:B------:R-:W-:Y:S01]  /*8960*/  FFMA R9, R27.reuse, R37, R9 ;  /* 0x000000251b097223 */ /* 0x040fe20000000009 */
[C---:B------:R-:W-:Y:S01]  /*8970*/  FMUL R13, R24.reuse, R17 ;  /* 0x00000011180d7220 */ /* 0x040fe20000400000 */
[C---:B------:R-:W-:Y:S01]  /*8980*/  FFMA R10, R27.reuse, R38, R10 ;  /* 0x000000261b0a7223 */ /* 0x040fe2000000000a */
[C---:B------:R-:W-:Y:S01]  /*8990*/  FMUL R14, R24.reuse, R18 ;  /* 0x00000012180e7220 */ /* 0x040fe20000400000 */
[C---:B------:R-:W-:Y:S01]  /*89a0*/  FFMA R11, R27.reuse, R39, R15 ;  /* 0x000000271b0b7223 */ /* 0x040fe2000000000f */
[----:B------:R-:W-:Y:S01]  /*89b0*/  FMUL R19, R24, R19 ;  /* 0x0000001318137220 */ /* 0x000fe20000400000 */
[----:B------:R-:W-:Y:S01]  /*89c0*/  F2FP.TF32.F32.PACK_B R4, R4 ;  /* 0x00000004ff04723e */ /* 0x000fe200024050ff */
[C---:B------:R-:W-:Y:S01]  /*89d0*/  FFMA R12, R27.reuse, R40, R12 ;  /* 0x000000281b0c7223 */ /* 0x040fe2000000000c */
[----:B------:R-:W-:Y:S01]  /*89e0*/  F2FP.TF32.F32.PACK_B R5, R5 ;  /* 0x00000005ff05723e */ /* 0x000fe200024050ff */
[----:B------:R-:W-:Y:S01]  /*89f0*/  SYNCS.ARRIVE.TRANS64.RED.A1T0 RZ, [UR4], RZ ;  /* 0x000000ffffff79a7 */ /* 0x000fe20008100404 */
[----:B------:R1:W-:Y:S01]  /*8a00*/  STSM.16.M88.4 [R82+0x6400], R28 ;  /* 0x0064001c52007844 */ /* 0x0003e20000000200 */
[----:B------:R-:W-:Y:S01]  /*8a10*/  F2FP.TF32.F32.PACK_B R6, R6 ;  /* 0x00000006ff06723e */ /* 0x000fe200024050ff */
[C---:B------:R-:W-:Y:S01]  /*8a20*/  FFMA R13, R27.reuse, R41, R13 ;  /* 0x000000291b0d7223 */ /* 0x040fe2000000000d */
[----:B------:R-:W-:Y:S01]  /*8a30*/  F2FP.TF32.F32.PACK_B R7, R7 ;  /* 0x00000007ff07723e */ /* 0x000fe200024050ff */
[C---:B------:R-:W-:Y:S01]  /*8a40*/  FFMA R14, R27.reuse, R42, R14 ;  /* 0x0000002a1b0e7223 */ /* 0x040fe2000000000e */
[----:B------:R-:W-:Y:S01]  /*8a50*/  FFMA R15, R27, R43, R19 ;  /* 0x0000002b1b0f7223 */ /* 0x000fe20000000013 */
[----:B------:R-:W-:Y:S02]  /*8a60*/  F2FP.TF32.F32.PACK_B R8, R8 ;  /* 0x00000008ff08723e */ /* 0x000fe400024050ff */
[----:B------:R1:W-:Y:S01]  /*8a70*/  STSM.16.M88.4 [R81+0x6400], R4 ;  /* 0x0064000451007844 */ /* 0x0003e20000000200 */
[----:B------:R-:W-:Y:S02]  /*8a80*/  F2FP.TF32.F32.PACK_B R9, R9 ;  /* 0x00000009ff09723e */ /* 0x000fe400024050ff */
[----:B------:R-:W-:Y:S02]  /*8a90*/  F2FP.TF32.F32.PACK_B R10, R10 ;  /* 0x0000000aff0a723e */ /* 0x000fe400024050ff */
[----:B------:R-:W-:Y:S02]  /*8aa0*/  F2FP.TF32.F32.PACK_B R11, R11 ;  /* 0x0000000bff0b723e */ /* 0x000fe400024050ff */
[----:B------:R-:W-:Y:S02]  /*8ab0*/  F2FP.TF32.F32.PACK_B R12, R12 ;  /* 0x0000000cff0c723e */ /* 0x000fe400024050ff */
[----:B------:R-:W-:Y:S01]  /*8ac0*/  F2FP.TF32.F32.PACK_B R13, R13 ;  /* 0x0000000dff0d723e */ /* 0x000fe200024050ff */
[----:B------:R1:W-:Y:S01]  /*8ad0*/  STSM.16.M88.4 [R83+0x6000], R8 ;  /* 0x0060000853007844 */ /* 0x0003e20000000200 */
[----:B------:R-:W-:Y:S02]  /*8ae0*/  F2FP.TF32.F32.PACK_B R14, R14 ;  /* 0x0000000eff0e723e */ /* 0x000fe400024050ff */
[----:B------:R-:W-:Y:S05]  /*8af0*/  F2FP.TF32.F32.PACK_B R15, R15 ;  /* 0x0000000fff0f723e */ /* 0x000fea00024050ff */
[----:B------:R1:W-:Y:S01]  /*8b00*/  STSM.16.M88.4 [R85+0x6000], R12 ;  /* 0x0060000c55007844 */ /* 0x0003e20000000200 */
        /* <DEDUP_REMOVED lines=20> */
.L_x_120:
[----:B------:R-:W-:Y:S05]  /*8c50*/  BSYNC.RECONVERGENT B0 ;  /* 0x0000000000007941 */ /* 0x000fea0003800200 */
.L_x_119:
[----:B------:R-:W-:Y:S01]  /*8c60*/  BAR.SYNC.DEFER_BLOCKING 0x1, 0x80 ;  /* 0x0042000000007b1d */ /* 0x000fe20000010000 */
[----:B------:R-:W-:Y:S01]  /*8c70*/  UISETP.NE.AND UP0, UPT, UR53, -0x4, UPT ;  /* 0xfffffffc3500788c */ /* 0x000fe2000bf05270 */
[----:B------:R-:W-:Y:S08]  /*8c80*/  IADD3 R22, PT, PT, R22, 0x1, RZ ;  /* 0x0000000116167810 */ /* 0x000ff00007ffe0ff */
[----:B------:R-:W-:Y:S05]  /*8c90*/  BRA.U !UP0, `(.L_x_121) ;  /* 0x0000000108287547 */ /* 0x000fea000b800000 */
[----:B------:R-:W-:Y:S01]  /*8ca0*/  ISETP.NE.AND P0, PT, R80, RZ, PT ;  /* 0x000000ff5000720c */ /* 0x000fe20003f05270 */
[----:B------:R-:W-:Y:S01]  /*8cb0*/  IMAD.U32 R0, RZ, RZ, UR50 ;  /* 0x00000032ff007e24 */ /* 0x000fe2000f8e00ff */
[----:B------:R-:W-:Y:S02]  /*8cc0*/  UIADD3 UR4, UPT, UPT, UR50, 0x1, URZ ;  /* 0x0000000132047890 */ /* 0x000fe4000fffe0ff */
[----:B------:R-:W-:Y:S02]  /*8cd0*/  ISETP.NE.U32.OR P0, PT, R79, 0x1, !P0 ;  /* 0x000000014f00780c */ /* 0x000fe40004705470 */
[----:B------:R-:W-:Y:S04]  /*8ce0*/  UISETP.NE.AND UP0, UPT, UR4, 0x4, UPT ;  /* 0x000000040400788c */ /* 0x000fe8000bf05270 */
[----:B------:R-:W-:Y:S07]  /*8cf0*/  USEL UR50, UR4, URZ, UP0 ;  /* 0x000000ff04327287 */ /* 0x000fee0008000000 */
[----:B------:R-:W-:Y:S05]  /*8d00*/  @P0 LEA R0, R0, UR49, 0x3 ;  /* 0x0000003100000c11 */ /* 0x000fea000f8e18ff */
[----:B------:R-:W-:Y:S05]  /*8d10*/  @P0 VIADD R0, R0, 0xa0 ;  /* 0x000000a000000836 */ /* 0x000fea0000000000 */
[----:B------:R-:W-:Y:S04]  /*8d20*/  @P0 PRMT R0, R90, 0x654, R0 ;  /* 0x000006545a000816 */ /* 0x000fe80000000000 */
[----:B------:R2:W-:Y:S03]  /*8d30*/  @P0 SYNCS.ARRIVE.TRANS64.RED.A1T0 RZ, [R0+URZ], RZ ;  /* 0x000000ff00ff09a7 */ /* 0x0005e600081004ff */
.L_x_121:
[----:B------:R-:W-:Y:S01]  /*8d40*/  R2UR UR5, R56 ;  /* 0x00000000380572ca */ /* 0x000fe200000e0000 */
[----:B------:R-:W-:Y:S01]  /*8d50*/  UIADD3 UR53, UPT, UPT, UR53, 0x4, URZ ;  /* 0x0000000435357890 */ /* 0x000fe2000fffe0ff */
[----:B------:R-:W-:Y:S01]  /*8d60*/  R2UR UR4, R57 ;  /* 0x00000000390472ca */ /* 0x000fe200000e0000 */
[----:B------:R-:W-:Y:S01]  /*8d70*/  UMOV UR52, UR62 ;  /* 0x0000003e00347c82 */ /* 0x000fe20008000000 */
[----:B------:R-:W-:Y:S02]  /*8d80*/  LOP3.LUT P0, RZ, R54, 0x1, RZ, 0xc0, !PT ;  /* 0x0000000136ff7812 */ /* 0x000fe4000780c0ff */
[----:B------:R-:W-:Y:S02]  /*8d90*/  ISETP.NE.AND P1, PT, R22, 0x2, PT ;  /* 0x000000021600780c */ /* 0x000fe40003f25270 */
[----:B------:R-:W-:Y:S02]  /*8da0*/  LOP3.LUT R58, R58, 0x1, RZ, 0x3c, !PT ;  /* 0x000000013a3a7812 */ /* 0x000fe400078e3cff */
[----:B--2---:R-:W-:Y:S02]  /*8db0*/  SEL R0, RZ, 0x1, P1 ;  /* 0x00000001ff007807 */ /* 0x004fe40000800000 */
[----:B------:R-:W-:Y:S01]  /*8dc0*/  SEL R22, R22, RZ, P1 ;  /* 0x000000ff16167207 */ /* 0x000fe20000800000 */
[----:B------:R-:W-:Y:S01]  /*8dd0*/  UIADD3 UR21, UPT, UPT, UR36, UR5, URZ ;  /* 0x0000000524157290 */ /* 0x000fe2000fffe0ff */
[----:B------:R-:W-:Y:S01]  /*8de0*/  LOP3.LUT R59, R59, R0, RZ, 0x3c, !PT ;  /* 0x000000003b3b7212 */ /* 0x000fe200078e3cff */
[----:B------:R-:W-:Y:S02]  /*8df0*/  UIADD3 UR51, UPT, UPT, UR37, UR4, URZ ;  /* 0x0000000425337290 */ /* 0x000fe4000fffe0ff */
[----:B------:R-:W-:Y:S10]  /*8e00*/  @P0 BRA `(.L_x_122) ;  /* 0xffffffc800300947 */ /* 0x000ff4000383ffff */
[----:B------:R-:W-:-:S09]  /*8e10*/  UISETP.NE.AND UP0, UPT, UR63, URZ, UPT ;  /* 0x000000ff3f00728c */ /* 0x000fd2000bf05270 */
[----:B------:R-:W-:Y:S05]  /*8e20*/  BRA.U !UP0, `(.L_x_123) ;  /* 0x0000000108487547 */ /* 0x000fea000b800000 */
[----:B------:R-:W2:Y:S02]  /*8e30*/  LDCU.64 UR4, c[0x0][0x990] ;  /* 0x00013200ff0477ac */ /* 0x000ea40008000a00 */
[----:B--2---:R-:W-:-:S04]  /*8e40*/  UISETP.NE.U32.AND UP0, UPT, UR4, URZ, UPT ;  /* 0x000000ff0400728c */ /* 0x004fc8000bf05070 */
[----:B------:R-:W-:-:S09]  /*8e50*/  UISETP.NE.AND.EX UP0, UPT, UR5, URZ, UPT, UP0 ;  /* 0x000000ff0500728c */ /* 0x000fd2000bf05300 */
[----:B------:R-:W-:Y:S05]  /*8e60*/  BRA.U UP0, `(.L_x_124) ;  /* 0x00000001000c7547 */ /* 0x000fea000b800000 */
[----:B------:R-:W-:-:S13]  /*8e70*/  FSETP.NEU.AND P0, PT, R27, RZ, PT ;  /* 0x000000ff1b00720b */ /* 0x000fda0003f0d000 */
[----:B------:R-:W-:Y:S05]  /*8e80*/  @!P0 EXIT ;  /* 0x000000000000894d */ /* 0x000fea0003800000 */
[----:B------:R-:W-:Y:S05]  /*8e90*/  BRA `(.L_x_123) ;  /* 0x00000000002c7947 */ /* 0x000fea0003800000 */
.L_x_124:
[----:B------:R-:W-:Y:S01]  /*8ea0*/  ISETP.NE.AND P0, PT, R78, RZ, PT ;  /* 0x000000ff4e00720c */ /* 0x000fe20003f05270 */
[----:B------:R-:W-:-:S12]  /*8eb0*/  BSSY.RECONVERGENT B0, `(.L_x_123) ;  /* 0x0000009000007945 */ /* 0x000fd80003800200 */
[----:B------:R-:W-:Y:S05]  /*8ec0*/  @P0 BRA `(.L_x_125) ;  /* 0x0000000000140947 */ /* 0x000fea0003800000 */
[----:B------:R-:W2:Y:S02]  /*8ed0*/  LDCU.64 UR4, c[0x0][0x988] ;  /* 0x00013100ff0477ac */ /* 0x000ea40008000a00 */
[----:B--2---:R-:W-:-:S04]  /*8ee0*/  ISETP.NE.U32.AND P0, PT, RZ, UR4, PT ;  /* 0x00000004ff007c0c */ /* 0x004fc8000bf05070 */
[----:B------:R-:W-:-:S13]  /*8ef0*/  ISETP.NE.AND.EX P0, PT, RZ, UR5, PT, P0 ;  /* 0x00000005ff007c0c */ /* 0x000fda000bf05300 */
[----:B------:R-:W-:Y:S05]  /*8f00*/  @!P0 EXIT ;  /* 0x000000000000894d */ /* 0x000fea0003800000 */
[----:B------:R-:W-:Y:S05]  /*8f10*/  BRA `(.L_x_126) ;  /* 0x0000000000087947 */ /* 0x000fea0003800000 */
.L_x_125:
[----:B------:R-:W-:-:S13]  /*8f20*/  FSETP.NEU.AND P0, PT, R27, RZ, PT ;  /* 0x000000ff1b00720b */ /* 0x000fda0003f0d000 */
[----:B------:R-:W-:Y:S05]  /*8f30*/  @!P0 EXIT ;  /* 0x000000000000894d */ /* 0x000fea0003800000 */
.L_x_126:
[----:B------:R-:W-:Y:S05]  /*8f40*/  BSYNC.RECONVERGENT B0 ;  /* 0x0000000000007941 */ /* 0x000fea0003800200 */
.L_x_123:
[----:B------:R-:W2:Y:S01]  /*8f50*/  S2UR UR5, SR_CgaCtaId ;  /* 0x00000000000579c3 */ /* 0x000ea20000008800 */
[----:B------:R-:W-:Y:S01]  /*8f60*/  ULEA UR4, UR50, UR49, 0x3 ;  /* 0x0000003132047291 */ /* 0x000fe2000f8e18ff */
[----:B------:R-:W-:-:S04]  /*8f70*/  DEPBAR.LE SB0, 0x0 ;  /* 0x000080000000791a */ /* 0x000fc80000000000 */
[----:B------:R-:W-:-:S04]  /*8f80*/  UIADD3 UR4, UPT, UPT, UR4, 0xa0, URZ ;  /* 0x000000a004047890 */ /* 0x000fc8000fffe0ff */
[----:B--2---:R-:W-:-:S09]  /*8f90*/  UPRMT UR4, UR5, 0x654, UR4 ;  /* 0x0000065405047896 */ /* 0x004fd20008000004 */
[----:B------:R-:W-:Y:S01]  /*8fa0*/  SYNCS.ARRIVE.TRANS64.RED.A1T0 RZ, [UR4], RZ ;  /* 0x000000ffffff79a7 */ /* 0x000fe20008100404 */
[----:B------:R-:W-:Y:S05]  /*8fb0*/  EXIT ;  /* 0x000000000000794d */ /* 0x000fea0003800000 */
.L_x_19:
[----:B------:R-:W-:Y:S07]  /*8fc0*/  MOV R0, UR9 ;  /* 0x0000000900007c02 */ /* 0x000fee0008000f00 */
.L_x_127:
[----:B--2---:R2:W3:Y:S02]  /*8fd0*/  SYNCS.PHASECHK.TRANS64.TRYWAIT P0, [R0+URZ+0x40], R4 ;  /* 0x00004004000075a7 */ /* 0x0044e400080011ff */
[----:B---3--:R-:W-:Y:S05]  /*8fe0*/  @!P0 NANOSLEEP.SYNCS 0x989680 ;  /* 0x009896800000895d */ /* 0x008fea0003900000 */
[----:B------:R-:W3:Y:S02]  /*8ff0*/  @!P0 SYNCS.PHASECHK.TRANS64 P0, [R0+URZ+0x40], R4 ;  /* 0x00004004000085a7 */ /* 0x000ee400080010ff */
[----:B---3--:R-:W-:Y:S05]  /*9000*/  @!P0 BRA `(.L_x_127) ;  /* 0xfffffffc00f08947 */ /* 0x008fea000383ffff */
[----:B------:R-:W-:Y:S05]  /*9010*/  BRA `(.L_x_18) ;  /* 0xffffff8800307947 */ /* 0x000fea000383ffff */
.L_x_25:
[----:B------:R-:W-:Y:S07]  /*9020*/  MOV R0, UR9 ;  /* 0x0000000900007c02 */ /* 0x000fee0008000f00 */
.L_x_128:
[----:B--2---:R2:W4:Y:S02]  /*9030*/  SYNCS.PHASECHK.TRANS64.TRYWAIT P0, [R0+URZ+0x40], R4 ;  /* 0x00004004000075a7 */ /* 0x00452400080011ff */
[----:B----4-:R-:W-:Y:S05]  /*9040*/  @!P0 NANOSLEEP.SYNCS 0x989680 ;  /* 0x009896800000895d */ /* 0x010fea0003900000 */
[----:B------:R-:W4:Y:S02]  /*9050*/  @!P0 SYNCS.PHASECHK.TRANS64 P0, [R0+URZ+0x40], R4 ;  /* 0x00004004000085a7 */ /* 0x000f2400080010ff */
[----:B----4-:R-:W-:Y:S05]  /*9060*/  @!P0 BRA `(.L_x_128) ;  /* 0xfffffffc00f08947 */ /* 0x010fea000383ffff */
[----:B------:R-:W-:Y:S05]  /*9070*/  BRA `(.L_x_24) ;  /* 0xffffff8c00c07947 */ /* 0x000fea000383ffff */
.L_x_29:
[----:B-1----:R-:W-:-:S07]  /*9080*/  MOV R0, UR30 ;  /* 0x0000001e00007c02 */ /* 0x002fce0008000f00 */
.L_x_129:
[----:B-1----:R1:W2:Y:S02]  /*9090*/  SYNCS.PHASECHK.TRANS64.TRYWAIT P0, [R0+URZ+0xd0], R3 ;  /* 0x0000d003000075a7 */ /* 0x0022a400080011ff */
[----:B--2---:R-:W-:Y:S05]  /*90a0*/  @!P0 NANOSLEEP.SYNCS 0x989680 ;  /* 0x009896800000895d */ /* 0x004fea0003900000 */
[----:B------:R-:W2:Y:S02]  /*90b0*/  @!P0 SYNCS.PHASECHK.TRANS64 P0, [R0+URZ+0xd0], R3 ;  /* 0x0000d003000085a7 */ /* 0x000ea400080010ff */
[----:B--2---:R-:W-:Y:S05]  /*90c0*/  @!P0 BRA `(.L_x_129) ;  /* 0xfffffffc00f08947 */ /* 0x004fea000383ffff */
[----:B------:R-:W-:Y:S05]  /*90d0*/  BRA `(.L_x_130) ;  /* 0xffffff9000907947 */ /* 0x000fea000383ffff */
.L_x_33:
[----:B------:R-:W-:-:S07]  /*90e0*/  MOV R0, UR4 ;  /* 0x0000000400007c02 */ /* 0x000fce0008000f00 */
.L_x_131:
[----:B-1----:R1:W2:Y:S02]  /*90f0*/  SYNCS.PHASECHK.TRANS64.TRYWAIT P0, [R0+URZ], R2 ;  /* 0x00000002000075a7 */ /* 0x0022a400080011ff */
[----:B--2---:R-:W-:Y:S05]  /*9100*/  @!P0 NANOSLEEP.SYNCS 0x989680 ;  /* 0x009896800000895d */ /* 0x004fea0003900000 */
[----:B------:R-:W2:Y:S02]  /*9110*/  @!P0 SYNCS.PHASECHK.TRANS64 P0, [R0+URZ], R2 ;  /* 0x00000002000085a7 */ /* 0x000ea400080010ff */
[----:B--2---:R-:W-:Y:S05]  /*9120*/  @!P0 BRA `(.L_x_131) ;  /* 0xfffffffc00f08947 */ /* 0x004fea000383ffff */
[----:B------:R-:W-:Y:S05]  /*9130*/  BRA `(.L_x_132) ;  /* 0xffffff9800287947 */ /* 0x000fea000383ffff */
.L_x_34:
[----:B------:R-:W-:-:S07]  /*9140*/  MOV R0, UR5 ;  /* 0x0000000500007c02 */ /* 0x000fce0008000f00 */
.L_x_133:
[----:B-1----:R1:W2:Y:S02]  /*9150*/  SYNCS.PHASECHK.TRANS64.TRYWAIT P0, [R0+URZ], R2 ;  /* 0x00000002000075a7 */ /* 0x0022a400080011ff */
[----:B--2---:R-:W-:Y:S05]  /*9160*/  @!P0 NANOSLEEP.SYNCS 0x989680 ;  /* 0x009896800000895d */ /* 0x004fea0003900000 */
[----:B------:R-:W2:Y:S02]  /*9170*/  @!P0 SYNCS.PHASECHK.TRANS64 P0, [R0+URZ], R2 ;  /* 0x00000002000085a7 */ /* 0x000ea400080010ff */
[----:B--2---:R-:W-:Y:S05]  /*9180*/  @!P0 BRA `(.L_x_133) ;  /* 0xfffffffc00f08947 */ /* 0x004fea000383ffff */
[----:B------:R-:W-:Y:S05]  /*9190*/  BRA `(.L_x_134) ;  /* 0xffffff9800387947 */ /* 0x000fea000383ffff */
.L_x_35:
[----:B------:R-:W-:-:S07]  /*91a0*/  MOV R0, UR5 ;  /* 0x0000000500007c02 */ /* 0x000fce0008000f00 */
.L_x_135:
[----:B-1----:R1:W2:Y:S02]  /*91b0*/  SYNCS.PHASECHK.TRANS64.TRYWAIT P0, [R0+URZ], R2 ;  /* 0x00000002000075a7 */ /* 0x0022a400080011ff */
[----:B--2---:R-:W-:Y:S05]  /*91c0*/  @!P0 NANOSLEEP.SYNCS 0x989680 ;  /* 0x009896800000895d */ /* 0x004fea0003900000 */
[----:B------:R-:W2:Y:S02]  /*91d0*/  @!P0 SYNCS.PHASECHK.TRANS64 P0, [R0+URZ], R2 ;  /* 0x00000002000085a7 */ /* 0x000ea400080010ff */
[----:B--2---:R-:W-:Y:S05]  /*91e0*/  @!P0 BRA `(.L_x_135) ;  /* 0xfffffffc00f08947 */ /* 0x004fea000383ffff */
[----:B------:R-:W-:Y:S05]  /*91f0*/  BRA `(.L_x_136) ;  /* 0xffffff9800487947 */ /* 0x000fea000383ffff */
.L_x_36:
[----:B------:R-:W-:-:S07]  /*9200*/  MOV R0, UR5 ;  /* 0x0000000500007c02 */ /* 0x000fce0008000f00 */
.L_x_137:
[----:B-1----:R1:W2:Y:S02]  /*9210*/  SYNCS.PHASECHK.TRANS64.TRYWAIT P0, [R0+URZ], R2 ;  /* 0x00000002000075a7 */ /* 0x0022a400080011ff */
[----:B--2---:R-:W-:Y:S05]  /*9220*/  @!P0 NANOSLEEP.SYNCS 0x989680 ;  /* 0x009896800000895d */ /* 0x004fea0003900000 */
[----:B------:R-:W2:Y:S02]  /*9230*/  @!P0 SYNCS.PHASECHK.TRANS64 P0, [R0+URZ], R2 ;  /* 0x00000002000085a7 */ /* 0x000ea400080010ff */
[----:B--2---:R-:W-:Y:S05]  /*9240*/  @!P0 BRA `(.L_x_137) ;  /* 0xfffffffc00f08947 */ /* 0x004fea000383ffff */
[----:B------:R-:W-:Y:S05]  /*9250*/  BRA `(.L_x_138) ;  /* 0xffffff9800587947 */ /* 0x000fea000383ffff */
.L_x_37:
[----:B------:R-:W-:-:S07]  /*9260*/  MOV R0, UR5 ;  /* 0x0000000500007c02 */ /* 0x000fce0008000f00 */
.L_x_139:
[----:B-1----:R1:W2:Y:S02]  /*9270*/  SYNCS.PHASECHK.TRANS64.TRYWAIT P0, [R0+URZ], R2 ;  /* 0x00000002000075a7 */ /* 0x0022a400080011ff */
[----:B--2---:R-:W-:Y:S05]  /*9280*/  @!P0 NANOSLEEP.SYNCS 0x989680 ;  /* 0x009896800000895d */ /* 0x004fea0003900000 */
[----:B------:R-:W2:Y:S02]  /*9290*/  @!P0 SYNCS.PHASECHK.TRANS64 P0, [R0+URZ], R2 ;  /* 0x00000002000085a7 */ /* 0x000ea400080010ff */
[----:B--2---:R-:W-:Y:S05]  /*92a0*/  @!P0 BRA `(.L_x_139) ;  /* 0xfffffffc00f08947 */ /* 0x004fea000383ffff */
[----:B------:R-:W-:Y:S05]  /*92b0*/  BRA `(.L_x_140) ;  /* 0xffffff9800687947 */ /* 0x000fea000383ffff */
.L_x_38:
[----:B------:R-:W-:-:S07]  /*92c0*/  MOV R0, UR5 ;  /* 0x0000000500007c02 */ /* 0x000fce0008000f00 */
.L_x_141:
[----:B-1----:R1:W2:Y:S02]  /*92d0*/  SYNCS.PHASECHK.TRANS64.TRYWAIT P0, [R0+URZ], R2 ;  /* 0x00000002000075a7 */ /* 0x0022a400080011ff */
[----:B--2---:R-:W-:Y:S05]  /*92e0*/  @!P0 NANOSLEEP.SYNCS 0x989680 ;  /* 0x009896800000895d */ /* 0x004fea0003900000 */
[----:B------:R-:W2:Y:S02]  /*92f0*/  @!P0 SYNCS.PHASECHK.TRANS64 P0, [R0+URZ], R2 ;  /* 0x00000002000085a7 */ /* 0x000ea400080010ff */
[----:B--2---:R-:W-:Y:S05]  /*9300*/  @!P0 BRA `(.L_x_141) ;  /* 0xfffffffc00f08947 */ /* 0x004fea000383ffff */
[----:B------:R-:W-:Y:S05]  /*9310*/  BRA `(.L_x_142) ;  /* 0xffffff9800787947 */ /* 0x000fea000383ffff */
.L_x_39:
[----:B------:R-:W-:-:S07]  /*9320*/  MOV R0, UR5 ;  /* 0x0000000500007c02 */ /* 0x000fce0008000f00 */
.L_x_143:
[----:B-1----:R1:W2:Y:S02]  /*9330*/  SYNCS.PHASECHK.TRANS64.TRYWAIT P0, [R0+URZ], R2 ;  /* 0x00000002000075a7 */ /* 0x0022a400080011ff */
[----:B--2---:R-:W-:Y:S05]  /*9340*/  @!P0 NANOSLEEP.SYNCS 0x989680 ;  /* 0x009896800000895d */ /* 0x004fea0003900000 */
[----:B------:R-:W2:Y:S02]  /*9350*/  @!P0 SYNCS.PHASECHK.TRANS64 P0, [R0+URZ], R2 ;  /* 0x00000002000085a7 */ /* 0x000ea400080010ff */
[----:B--2---:R-:W-:Y:S05]  /*9360*/  @!P0 BRA `(.L_x_143) ;  /* 0xfffffffc00f08947 */ /* 0x004fea000383ffff */
[----:B------:R-:W-:Y:S05]  /*9370*/  BRA `(.L_x_144) ;  /* 0xffffff9800887947 */ /* 0x000fea000383ffff */
.L_x_42:
[----:B------:R-:W-:-:S07]  /*9380*/  MOV R4, UR4 ;  /* 0x0000000400047c02 */ /* 0x000fce0008000f00 */
.L_x_145:
[----:B--2---:R2:W3:Y:S02]  /*9390*/  SYNCS.PHASECHK.TRANS64.TRYWAIT P1, [R4+URZ+0xd8], R6 ;  /* 0x0000d806040075a7 */ /* 0x0044e400080211ff */
[----:B---3--:R-:W-:Y:S05]  /*93a0*/  @!P1 NANOSLEEP.SYNCS 0x989680 ;  /* 0x009896800000995d */ /* 0x008fea0003900000 */
[----:B------:R-:W3:Y:S02]  /*93b0*/  @!P1 SYNCS.PHASECHK.TRANS64 P1, [R4+URZ+0xd8], R6 ;  /* 0x0000d806040095a7 */ /* 0x000ee400080210ff */
[----:B---3--:R-:W-:Y:S05]  /*93c0*/  @!P1 BRA `(.L_x_145) ;  /* 0xfffffffc00f09947 */ /* 0x008fea000383ffff */
[----:B------:R-:W-:Y:S05]  /*93d0*/  BRA `(.L_x_146) ;  /* 0xffffff9800f87947 */ /* 0x000fea000383ffff */
.L_x_43:
[----:B--2---:R-:W-:-:S07]  /*93e0*/  MOV R4, UR4 ;  /* 0x0000000400047c02 */ /* 0x004fce0008000f00 */
.L_x_147:
[----:B--2---:R2:W3:Y:S02]  /*93f0*/  SYNCS.PHASECHK.TRANS64.TRYWAIT P1, [R4+URZ+0xd0], R5 ;  /* 0x0000d005040075a7 */ /* 0x0044e400080211ff */
[----:B---3--:R-:W-:Y:S05]  /*9400*/  @!P1 NANOSLEEP.SYNCS 0x989680 ;  /* 0x009896800000995d */ /* 0x008fea0003900000 */
[----:B------:R-:W3:Y:S02]  /*9410*/  @!P1 SYNCS.PHASECHK.TRANS64 P1, [R4+URZ+0xd0], R5 ;  /* 0x0000d005040095a7 */ /* 0x000ee400080210ff */
[----:B---3--:R-:W-:Y:S05]  /*9420*/  @!P1 BRA `(.L_x_147) ;  /* 0xfffffffc00f09947 */ /* 0x008fea000383ffff */
[----:B------:R-:W-:Y:S05]  /*9430*/  BRA `(.L_x_148) ;  /* 0xffffff9c00007947 */ /* 0x000fea000383ffff */
.L_x_51:
[----:B------:R-:W-:-:S07]  /*9440*/  MOV R0, UR20 ;  /* 0x0000001400007c02 */ /* 0x000fce0008000f00 */
.L_x_149:
[----:B-1----:R1:W2:Y:S02]  /*9450*/  SYNCS.PHASECHK.TRANS64.TRYWAIT P0, [R0+URZ+0xd0], R2 ;  /* 0x0000d002000075a7 */ /* 0x0022a400080011ff */
[----:B--2---:R-:W-:Y:S05]  /*9460*/  @!P0 NANOSLEEP.SYNCS 0x989680 ;  /* 0x009896800000895d */ /* 0x004fea0003900000 */
[----:B------:R-:W2:Y:S02]  /*9470*/  @!P0 SYNCS.PHASECHK.TRANS64 P0, [R0+URZ+0xd0], R2 ;  /* 0x0000d002000085a7 */ /* 0x000ea400080010ff */
[----:B--2---:R-:W-:Y:S05]  /*9480*/  @!P0 BRA `(.L_x_149) ;  /* 0xfffffffc00f08947 */ /* 0x004fea000383ffff */
[----:B------:R-:W-:Y:S05]  /*9490*/  BRA `(.L_x_150) ;  /* 0xffffffa0008c7947 */ /* 0x000fea000383ffff */
.L_x_52:
[----:B------:R-:W-:-:S07]  /*94a0*/  MOV R0, UR24 ;  /* 0x0000001800007c02 */ /* 0x000fce0008000f00 */
.L_x_151:
[----:B-1----:R1:W2:Y:S02]  /*94b0*/  SYNCS.PHASECHK.TRANS64.TRYWAIT P0, [R0+URZ+0xf0], R2 ;  /* 0x0000f002000075a7 */ /* 0x0022a400080011ff */
[----:B--2---:R-:W-:Y:S05]  /*94c0*/  @!P0 NANOSLEEP.SYNCS 0x989680 ;  /* 0x009896800000895d */ /* 0x004fea0003900000 */
[----:B------:R-:W2:Y:S02]  /*94d0*/  @!P0 SYNCS.PHASECHK.TRANS64 P0, [R0+URZ+0xf0], R2 ;  /* 0x0000f002000085a7 */ /* 0x000ea400080010ff */
[----:B--2---:R-:W-:Y:S05]  /*94e0*/  @!P0 BRA `(.L_x_151) ;  /* 0xfffffffc00f08947 */ /* 0x004fea000383ffff */
[----:B------:R-:W-:Y:S05]  /*94f0*/  BRA `(.L_x_152) ;  /* 0xffffffa000a47947 */ /* 0x000fea000383ffff */
.L_x_55:
[----:B-1----:R-:W-:Y:S07]  /*9500*/  MOV R0, UR18 ;  /* 0x0000001200007c02 */ /* 0x002fee0008000f00 */
.L_x_153:
[----:B-1----:R1:W2:Y:S02]  /*9510*/  SYNCS.PHASECHK.TRANS64.TRYWAIT P0, [R0+URZ], R3 ;  /* 0x00000003000075a7 */ /* 0x0022a400080011ff */
[----:B--2---:R-:W-:Y:S05]  /*9520*/  @!P0 NANOSLEEP.SYNCS 0x989680 ;  /* 0x009896800000895d */ /* 0x004fea0003900000 */
[----:B------:R-:W2:Y:S02]  /*9530*/  @!P0 SYNCS.PHASECHK.TRANS64 P0, [R0+URZ], R3 ;  /* 0x00000003000085a7 */ /* 0x000ea400080010ff */
[----:B--2---:R-:W-:Y:S05]  /*9540*/  @!P0 BRA `(.L_x_153) ;  /* 0xfffffffc00f08947 */ /* 0x004fea000383ffff */
[----:B------:R-:W-:Y:S05]  /*9550*/  BRA `(.L_x_54) ;  /* 0xffffffa000c87947 */ /* 0x000fea000383ffff */
.L_x_58:
[----:B------:R-:W-:-:S07]  /*9560*/  MOV R0, UR4 ;  /* 0x0000000400007c02 */ /* 0x000fce0008000f00 */
.L_x_154:
[----:B-1----:R1:W3:Y:S02]  /*9570*/  SYNCS.PHASECHK.TRANS64.TRYWAIT P0, [R0+URZ], R2 ;  /* 0x00000002000075a7 */ /* 0x0022e400080011ff */
[----:B---3--:R-:W-:Y:S05]  /*9580*/  @!P0 NANOSLEEP.SYNCS 0x989680 ;  /* 0x009896800000895d */ /* 0x008fea0003900000 */
[----:B------:R-:W3:Y:S02]  /*9590*/  @!P0 SYNCS.PHASECHK.TRANS64 P0, [R0+URZ], R2 ;  /* 0x00000002000085a7 */ /* 0x000ee400080010ff */
[----:B---3--:R-:W-:Y:S05]  /*95a0*/  @!P0 BRA `(.L_x_154) ;  /* 0xfffffffc00f08947 */ /* 0x008fea000383ffff */
[----:B------:R-:W-:Y:S05]  /*95b0*/  BRA `(.L_x_155) ;  /* 0xffffffa400c87947 */ /* 0x000fea000383ffff */
.L_x_59:
[----:B------:R-:W-:-:S07]  /*95c0*/  MOV R0, UR4 ;  /* 0x0000000400007c02 */ /* 0x000fce0008000f00 */
.L_x_156:
[----:B-1----:R1:W2:Y:S02]  /*95d0*/  SYNCS.PHASECHK.TRANS64.TRYWAIT P0, [R0+URZ], R2 ;  /* 0x00000002000075a7 */ /* 0x0022a400080011ff */
[----:B--2---:R-:W-:Y:S05]  /*95e0*/  @!P0 NANOSLEEP.SYNCS 0x989680 ;  /* 0x009896800000895d */ /* 0x004fea0003900000 */
[----:B------:R-:W2:Y:S02]  /*95f0*/  @!P0 SYNCS.PHASECHK.TRANS64 P0, [R0+URZ], R2 ;  /* 0x00000002000085a7 */ /* 0x000ea400080010ff */
[----:B--2---:R-:W-:Y:S05]  /*9600*/  @!P0 BRA `(.L_x_156) ;  /* 0xfffffffc00f08947 */ /* 0x004fea000383ffff */
[----:B------:R-:W-:Y:S05]  /*9610*/  BRA `(.L_x_157) ;  /* 0xffffffa400d47947 */ /* 0x000fea000383ffff */
.L_x_64:
[----:B------:R-:W-:Y:S07]  /*9620*/  MOV R0, UR20 ;  /* 0x0000001400007c02 */ /* 0x000fee0008000f00 */
.L_x_158:
[----:B-1----:R1:W2:Y:S02]  /*9630*/  SYNCS.PHASECHK.TRANS64.TRYWAIT P0, [R0+URZ+0xd0], R2 ;  /* 0x0000d002000075a7 */ /* 0x0022a400080011ff */
[----:B--2---:R-:W-:Y:S05]  /*9640*/  @!P0 NANOSLEEP.SYNCS 0x989680 ;  /* 0x009896800000895d */ /* 0x004fea0003900000 */
[----:B------:R-:W2:Y:S02]  /*9650*/  @!P0 SYNCS.PHASECHK.TRANS64 P0, [R0+URZ+0xd0], R2 ;  /* 0x0000d002000085a7 */ /* 0x000ea400080010ff */
[----:B--2---:R-:W-:Y:S05]  /*9660*/  @!P0 BRA `(.L_x_158) ;  /* 0xfffffffc00f08947 */ /* 0x004fea000383ffff */
[----:B------:R-:W-:Y:S05]  /*9670*/  BRA `(.L_x_159) ;  /* 0xffffffac00307947 */ /* 0x000fea000383ffff */
.L_x_67:
[----:B------:R-:W-:Y:S07]  /*9680*/  MOV R0, UR20 ;  /* 0x0000001400007c02 */ /* 0x000fee0008000f00 */
.L_x_160:
[----:B-1----:R1:W2:Y:S02]  /*9690*/  SYNCS.PHASECHK.TRANS64.TRYWAIT P2, [R0+URZ+0xc8], R2 ;  /* 0x0000c802000075a7 */ /* 0x0022a400080411ff */
[----:B--2---:R-:W-:Y:S05]  /*96a0*/  @!P2 NANOSLEEP.SYNCS 0x989680 ;  /* 0x009896800000a95d */ /* 0x004fea0003900000 */
[----:B------:R-:W2:Y:S02]  /*96b0*/  @!P2 SYNCS.PHASECHK.TRANS64 P2, [R0+URZ+0xc8], R2 ;  /* 0x0000c8020000a5a7 */ /* 0x000ea400080410ff */
[----:B--2---:R-:W-:Y:S05]  /*96c0*/  @!P2 BRA `(.L_x_160) ;  /* 0xfffffffc00f0a947 */ /* 0x004fea000383ffff */
[----:B------:R-:W-:Y:S05]  /*96d0*/  BRA `(.L_x_66) ;  /* 0xffffffb000887947 */ /* 0x000fea000383ffff */
.L_x_70:
[----:B------:R-:W-:Y:S07]  /*96e0*/  MOV R2, UR20 ;  /* 0x0000001400027c02 */ /* 0x000fee0008000f00 */
.L_x_161:
[----:B-1----:R1:W2:Y:S02]  /*96f0*/  SYNCS.PHASECHK.TRANS64.TRYWAIT P1, [R2+URZ+0xa0], R8 ;  /* 0x0000a008020075a7 */ /* 0x0022a400080211ff */
[----:B--2---:R-:W-:Y:S05]  /*9700*/  @!P1 NANOSLEEP.SYNCS 0x989680 ;  /* 0x009896800000995d */ /* 0x004fea0003900000 */
[----:B------:R-:W2:Y:S02]  /*9710*/  @!P1 SYNCS.PHASECHK.TRANS64 P1, [R2+URZ+0xa0], R8 ;  /* 0x0000a008020095a7 */ /* 0x000ea400080210ff */
[----:B--2---:R-:W-:Y:S05]  /*9720*/  @!P1 BRA `(.L_x_161) ;  /* 0xfffffffc00f09947 */ /* 0x004fea000383ffff */
[----:B------:R-:W-:Y:S05]  /*9730*/  BRA `(.L_x_162) ;  /* 0xffffffb4003c7947 */ /* 0x000fea000383ffff */
.L_x_71:
[----:B------:R-:W-:Y:S07]  /*9740*/  MOV R2, UR20 ;  /* 0x0000001400027c02 */ /* 0x000fee0008000f00 */
.L_x_163:
[----:B-1----:R1:W2:Y:S02]  /*9750*/  SYNCS.PHASECHK.TRANS64.TRYWAIT P1, [R2+URZ+0xa8], R8 ;  /* 0x0000a808020075a7 */ /* 0x0022a400080211ff */
[----:B--2---:R-:W-:Y:S05]  /*9760*/  @!P1 NANOSLEEP.SYNCS 0x989680 ;  /* 0x009896800000995d */ /* 0x004fea0003900000 */
[----:B------:R-:W2:Y:S02]  /*9770*/  @!P1 SYNCS.PHASECHK.TRANS64 P1, [R2+URZ+0xa8], R8 ;  /* 0x0000a808020095a7 */ /* 0x000ea400080210ff */
[----:B--2---:R-:W-:Y:S05]  /*9780*/  @!P1 BRA `(.L_x_163) ;  /* 0xfffffffc00f09947 */ /* 0x004fea000383ffff */
[----:B------:R-:W-:Y:S05]  /*9790*/  BRA `(.L_x_164) ;  /* 0xffffffb400847947 */ /* 0x000fea000383ffff */
.L_x_72:
[----:B------:R-:W-:Y:S07]  /*97a0*/  MOV R2, UR20 ;  /* 0x0000001400027c02 */ /* 0x000fee0008000f00 */
.L_x_165:
[----:B-1----:R1:W2:Y:S02]  /*97b0*/  SYNCS.PHASECHK.TRANS64.TRYWAIT P1, [R2+URZ+0xb0], R8 ;  /* 0x0000b008020075a7 */ /* 0x0022a400080211ff */
[----:B--2---:R-:W-:Y:S05]  /*97c0*/  @!P1 NANOSLEEP.SYNCS 0x989680 ;  /* 0x009896800000995d */ /* 0x004fea0003900000 */
[----:B------:R-:W2:Y:S02]  /*97d0*/  @!P1 SYNCS.PHASECHK.TRANS64 P1, [R2+URZ+0xb0], R8 ;  /* 0x0000b008020095a7 */ /* 0x000ea400080210ff */
[----:B--2---:R-:W-:Y:S05]  /*97e0*/  @!P1 BRA `(.L_x_165) ;  /* 0xfffffffc00f09947 */ /* 0x004fea000383ffff */
[----:B------:R-:W-:Y:S05]  /*97f0*/  BRA `(.L_x_166) ;  /* 0xffffffb400cc7947 */ /* 0x000fea000383ffff */
.L_x_73:
[----:B------:R-:W-:Y:S07]  /*9800*/  MOV R0, UR20 ;  /* 0x0000001400007c02 */ /* 0x000fee0008000f00 */
.L_x_167:
[----:B-1----:R1:W2:Y:S02]  /*9810*/  SYNCS.PHASECHK.TRANS64.TRYWAIT P0, [R0+URZ+0xb8], R8 ;  /* 0x0000b808000075a7 */ /* 0x0022a400080011ff */
[----:B--2---:R-:W-:Y:S05]  /*9820*/  @!P0 NANOSLEEP.SYNCS 0x989680 ;  /* 0x009896800000895d */ /* 0x004fea0003900000 */
[----:B------:R-:W2:Y:S02]  /*9830*/  @!P0 SYNCS.PHASECHK.TRANS64 P0, [R0+URZ+0xb8], R8 ;  /* 0x0000b808000085a7 */ /* 0x000ea400080010ff */
[----:B--2---:R-:W-:Y:S05]  /*9840*/  @!P0 BRA `(.L_x_167) ;  /* 0xfffffffc00f08947 */ /* 0x004fea000383ffff */
[----:B------:R-:W-:Y:S05]  /*9850*/  BRA `(.L_x_168) ;  /* 0xffffffb800187947 */ /* 0x000fea000383ffff */
.L_x_75:
[----:B------:R-:W-:-:S07]  /*9860*/  MOV R0, UR20 ;  /* 0x0000001400007c02 */ /* 0x000fce0008000f00 */
.L_x_169:
[----:B--2---:R2:W3:Y:S02]  /*9870*/  SYNCS.PHASECHK.TRANS64.TRYWAIT P0, [R0+URZ+0xa0], R2 ;  /* 0x0000a002000075a7 */ /* 0x0044e400080011ff */
[----:B---3--:R-:W-:Y:S05]  /*9880*/  @!P0 NANOSLEEP.SYNCS 0x989680 ;  /* 0x009896800000895d */ /* 0x008fea0003900000 */
[----:B------:R-:W3:Y:S02]  /*9890*/  @!P0 SYNCS.PHASECHK.TRANS64 P0, [R0+URZ+0xa0], R2 ;  /* 0x0000a002000085a7 */ /* 0x000ee400080010ff */
[----:B---3--:R-:W-:Y:S05]  /*98a0*/  @!P0 BRA `(.L_x_169) ;  /* 0xfffffffc00f08947 */ /* 0x008fea000383ffff */
[----:B------:R-:W-:Y:S05]  /*98b0*/  BRA `(.L_x_170) ;  /* 0xffffffb800807947 */ /* 0x000fea000383ffff */
.L_x_76:
[----:B--2---:R-:W-:-:S07]  /*98c0*/  MOV R0, UR20 ;  /* 0x0000001400007c02 */ /* 0x004fce0008000f00 */
.L_x_171:
[----:B--2---:R2:W3:Y:S02]  /*98d0*/  SYNCS.PHASECHK.TRANS64.TRYWAIT P0, [R0+URZ+0xa8], R2 ;  /* 0x0000a802000075a7 */ /* 0x0044e400080011ff */
[----:B---3--:R-:W-:Y:S05]  /*98e0*/  @!P0 NANOSLEEP.SYNCS 0x989680 ;  /* 0x009896800000895d */ /* 0x008fea0003900000 */
[----:B------:R-:W3:Y:S02]  /*98f0*/  @!P0 SYNCS.PHASECHK.TRANS64 P0, [R0+URZ+0xa8], R2 ;  /* 0x0000a802000085a7 */ /* 0x000ee400080010ff */
[----:B---3--:R-:W-:Y:S05]  /*9900*/  @!P0 BRA `(.L_x_171) ;  /* 0xfffffffc00f08947 */ /* 0x008fea000383ffff */
[----:B------:R-:W-:Y:S05]  /*9910*/  BRA `(.L_x_172) ;  /* 0xffffffb800707947 */ /* 0x000fea000383ffff */
.L_x_77:
[----:B--2---:R-:W-:-:S07]  /*9920*/  MOV R0, UR20 ;  /* 0x0000001400007c02 */ /* 0x004fce0008000f00 */
.L_x_173:
[----:B--2---:R2:W3:Y:S02]  /*9930*/  SYNCS.PHASECHK.TRANS64.TRYWAIT P0, [R0+URZ+0xb0], R2 ;  /* 0x0000b002000075a7 */ /* 0x0044e400080011ff */
[----:B---3--:R-:W-:Y:S05]  /*9940*/  @!P0 NANOSLEEP.SYNCS 0x989680 ;  /* 0x009896800000895d */ /* 0x008fea0003900000 */
[----:B------:R-:W3:Y:S02]  /*9950*/  @!P0 SYNCS.PHASECHK.TRANS64 P0, [R0+URZ+0xb0], R2 ;  /* 0x0000b002000085a7 */ /* 0x000ee400080010ff */
[----:B---3--:R-:W-:Y:S05]  /*9960*/  @!P0 BRA `(.L_x_173) ;  /* 0xfffffffc00f08947 */ /* 0x008fea000383ffff */
[----:B------:R-:W-:Y:S05]  /*9970*/  BRA `(.L_x_174) ;  /* 0xffffffb800607947 */ /* 0x000fea000383ffff */
.L_x_79:
[----:B------:R-:W-:Y:S07]  /*9980*/  MOV R0, UR49 ;  /* 0x0000003100007c02 */ /* 0x000fee0008000f00 */
.L_x_175:
[----:B-1----:R1:W2:Y:S02]  /*9990*/  SYNCS.PHASECHK.TRANS64.TRYWAIT P0, [R0+URZ+0xd0], R2 ;  /* 0x0000d002000075a7 */ /* 0x0022a400080011ff */
[----:B--2---:R-:W-:Y:S05]  /*99a0*/  @!P0 NANOSLEEP.SYNCS 0x989680 ;  /* 0x009896800000895d */ /* 0x004fea0003900000 */
[----:B------:R-:W2:Y:S02]  /*99b0*/  @!P0 SYNCS.PHASECHK.TRANS64 P0, [R0+URZ+0xd0], R2 ;  /* 0x0000d002000085a7 */ /* 0x000ea400080010ff */
[----:B--2---:R-:W-:Y:S05]  /*99c0*/  @!P0 BRA `(.L_x_175) ;  /* 0xfffffffc00f08947 */ /* 0x004fea000383ffff */
[----:B------:R-:W-:Y:S05]  /*99d0*/  BRA `(.L_x_176) ;  /* 0xffffffbc00487947 */ /* 0x000fea000383ffff */
.L_x_90:
[----:B-1----:R-:W-:Y:S04]  /*99e0*/  MOV R2, UR49 ;  /* 0x0000003100027c02 */ /* 0x002fe80008000f00 */
[----:B------:R1:W2:Y:S03]  /*99f0*/  SYNCS.PHASECHK.TRANS64.TRYWAIT P1, [R2+URZ+0x80], R3 ;  /* 0x00008003020075a7 */ /* 0x0002a600080211ff */
[----:B--2---:R-:W-:Y:S05]  /*9a00*/  @!P1 NANOSLEEP.SYNCS 0x989680 ;  /* 0x009896800000995d */ /* 0x004fea0003900000 */
[----:B------:R-:W2:Y:S02]  /*9a10*/  @!P1 SYNCS.PHASECHK.TRANS64 P1, [R2+URZ+0x80], R3 ;  /* 0x00008003020095a7 */ /* 0x000ea400080210ff */
[----:B--2---:R-:W-:Y:S05]  /*9a20*/  @!P1 BRA `(.L_x_90) ;  /* 0xfffffffc00ec9947 */ /* 0x004fea000383ffff */
[----:B------:R-:W-:Y:S05]  /*9a30*/  BRA `(.L_x_89) ;  /* 0xffffffcc003c7947 */ /* 0x000fea000383ffff */
.L_x_92:
[----:B-1----:R1:W4:Y:S02]  /*9a40*/  SYNCS.PHASECHK.TRANS64.TRYWAIT P1, [R84+URZ+0xe0], R0 ;  /* 0x0000e000540075a7 */ /* 0x00232400080211ff */
[----:B----4-:R-:W-:Y:S05]  /*9a50*/  @!P1 NANOSLEEP.SYNCS 0x989680 ;  /* 0x009896800000995d */ /* 0x010fea0003900000 */
[----:B------:R-:W4:Y:S02]  /*9a60*/  @!P1 SYNCS.PHASECHK.TRANS64 P1, [R84+URZ+0xe0], R0 ;  /* 0x0000e000540095a7 */ /* 0x000f2400080210ff */
[----:B----4-:R-:W-:Y:S05]  /*9a70*/  @!P1 BRA `(.L_x_92) ;  /* 0xfffffffc00f09947 */ /* 0x010fea000383ffff */
[----:B------:R-:W-:Y:S05]  /*9a80*/  BRA `(.L_x_91) ;  /* 0xffffffcc00607947 */ /* 0x000fea000383ffff */
.L_x_101:
[----:B-1----:R1:W2:Y:S02]  /*9a90*/  SYNCS.PHASECHK.TRANS64.TRYWAIT P1, [R2+URZ+0x80], R0 ;  /* 0x00008000020075a7 */ /* 0x0022a400080211ff */
[----:B--2---:R-:W-:Y:S05]  /*9aa0*/  @!P1 NANOSLEEP.SYNCS 0x989680 ;  /* 0x009896800000995d */ /* 0x004fea0003900000 */
[----:B------:R-:W2:Y:S02]  /*9ab0*/  @!P1 SYNCS.PHASECHK.TRANS64 P1, [R2+URZ+0x80], R0 ;  /* 0x00008000020095a7 */ /* 0x000ea400080210ff */
[----:B--2---:R-:W-:Y:S05]  /*9ac0*/  @!P1 BRA `(.L_x_101) ;  /* 0xfffffffc00f09947 */ /* 0x004fea000383ffff */
[----:B------:R-:W-:Y:S05]  /*9ad0*/  BRA `(.L_x_100) ;  /* 0xffffffd400947947 */ /* 0x000fea000383ffff */
.L_x_109:
[----:B-1----:R1:W2:Y:S02]  /*9ae0*/  SYNCS.PHASECHK.TRANS64.TRYWAIT P1, [R0+URZ+0x80], R5 ;  /* 0x00008005000075a7 */ /* 0x0022a400080211ff */
[----:B--2---:R-:W-:Y:S05]  /*9af0*/  @!P1 NANOSLEEP.SYNCS 0x989680 ;  /* 0x009896800000995d */ /* 0x004fea0003900000 */
[----:B------:R-:W2:Y:S02]  /*9b00*/  @!P1 SYNCS.PHASECHK.TRANS64 P1, [R0+URZ+0x80], R5 ;  /* 0x00008005000095a7 */ /* 0x000ea400080210ff */
[----:B--2---:R-:W-:Y:S05]  /*9b10*/  @!P1 BRA `(.L_x_109) ;  /* 0xfffffffc00f09947 */ /* 0x004fea000383ffff */
[----:B------:R-:W-:Y:S05]  /*9b20*/  BRA `(.L_x_108) ;  /* 0xffffffdc00e47947 */ /* 0x000fea000383ffff */
.L_x_117:
[----:B--2---:R2:W3:Y:S02]  /*9b30*/  SYNCS.PHASECHK.TRANS64.TRYWAIT P1, [R2+URZ+0x80], R3 ;  /* 0x00008003020075a7 */ /* 0x0044e400080211ff */
[----:B---3--:R-:W-:Y:S05]  /*9b40*/  @!P1 NANOSLEEP.SYNCS 0x989680 ;  /* 0x009896800000995d */ /* 0x008fea0003900000 */
[----:B------:R-:W3:Y:S02]  /*9b50*/  @!P1 SYNCS.PHASECHK.TRANS64 P1, [R2+URZ+0x80], R3 ;  /* 0x00008003020095a7 */ /* 0x000ee400080210ff */
[----:B---3--:R-:W-:Y:S05]  /*9b60*/  @!P1 BRA `(.L_x_117) ;  /* 0xfffffffc00f09947 */ /* 0x008fea000383ffff */
[----:B------:R-:W-:Y:S05]  /*9b70*/  BRA `(.L_x_116) ;  /* 0xffffffe800307947 */ /* 0x000fea000383ffff */
        .weak           $__internal_0_$__cuda_sm10x_tcgen05_guardrail_trap_col_being_dealloced_not_returned_by_alloc
        .type           $__internal_0_$__cuda_sm10x_tcgen05_guardrail_trap_col_being_dealloced_not_returned_by_alloc,@function
        .size           $__internal_0_$__cuda_sm10x_tcgen05_guardrail_trap_col_being_dealloced_not_returned_by_alloc,($__internal_1_$__cuda_sm10x_tcgen05_guardrail_trap_phase_invalid_during_alloc - $__internal_0_$__cuda_sm10x_tcgen05_guardrail_trap_col_being_dealloced_not_returned_by_alloc)
$__internal_0_$__cuda_sm10x_tcgen05_guardrail_trap_col_being_dealloced_not_returned_by_alloc:
[----:B------:R-:W-:Y:S05]  /*9b80*/  BPT.TRAP 0x1 ;  /* 0x000000040000795c */ /* 0x000fea0000300000 */
[----:B------:R-:W-:-:S04]  /*9b90*/  HFMA2 R3, -RZ, RZ, 0, 0 ;  /* 0x00000000ff037431 */ /* 0x000fc800000001ff */
[----:B------:R-:W-:Y:S05]  /*9ba0*/  RET.REL.NODEC R2 `(_ZN7cutlass13device_kernelINS_4conv6kernel13ConvUniversalINS1_16ConvProblemShapeILNS1_8OperatorE0ELi3EEENS1_10collective14CollectiveConvINS1_47MainloopSm100TmaUmmaWarpSpecializedImplicitGemmILS5_0ELi8ELi3ELi1ELi2EN4cute5tupleIJNSA_1CILi1EEESD_SD_EEEEENSB_IJNSC_ILi64EEENSC_ILi128EEENSB_IJNSC_ILi32EEEEEEEEENS_10tfloat32_tESL_NSA_8TiledMMAINSA_8MMA_AtomIJNSA_17SM100_MMA_TF32_SSISL_SL_fLi64ELi128ELNSA_4UMMA5MajorE0ELSQ_0ELNSP_7ScaleInE0ELSR_0EEEEEENSA_6LayoutISE_NSB_IJNSC_ILi0EEESV_SV_EEEEENSB_IJNSA_10UnderscoreESY_SY_EEEEENS7_6detail27Sm100ImplicitGemmTileTraitsINSA_20SM90_TMA_LOAD_IM2COLENSA_14ComposedLayoutINSA_7SwizzleILi3ELi4ELi3EEENSA_18smem_ptr_flag_bitsILi32EEENSU_INSB_IJNSC_ILi8EEESI_EEENSB_IJSI_SD_EEEEEEEvEENS12_INSA_13SM90_TMA_LOADES1D_vEEEENS_8epilogue10collective18CollectiveEpilogueINS1I_23Sm100TmaWarpSpecializedILi4ELi2ELi16ELb1ELb0EEEJSK_NSB_IJNSU_ISG_SD_EENSU_ISI_SD_EEEEESL_NSB_IJNSB_IJllllEEESD_SV_EEESL_S1R_NS1I_6fusion15FusionCallbacksIS1M_NS1S_17LinearCombinationISL_fSL_fLNS_15FloatRoundStyleE2EEESK_S1P_JEEENSA_5SM1004TMEM4LOAD26SM100_TMEM_LOAD_16dp128b8xES13_S1D_NSA_17SM75_U32x4_LDSM_NENSA_21SM90_TMA_STORE_IM2COLES1D_NSA_17SM90_U32x4_STSM_NENSA_39AutoVectorizingCopyWithAssumedAlignmentILi128EEEEEEvvEEEEvNT_6ParamsE) ;  /* 0xffffff6402147950 */ /* 0x000fea0003c3ffff */
        .weak           $__internal_1_$__cuda_sm10x_tcgen05_guardrail_trap_phase_invalid_during_alloc
        .type           $__internal_1_$__cuda_sm10x_tcgen05_guardrail_trap_phase_invalid_during_alloc,@function
        .size           $__internal_1_$__cuda_sm10x_tcgen05_guardrail_trap_phase_invalid_during_alloc,($__internal_2_$__cuda_sm10x_tcgen05_guardrail_trap_unallocated_columns_being_dealloced - $__internal_1_$__cuda_sm10x_tcgen05_guardrail_trap_phase_invalid_during_alloc)
$__internal_1_$__cuda_sm10x_tcgen05_guardrail_trap_phase_invalid_during_alloc:
[----:B------:R-:W-:Y:S05]  /*9bb0*/  BPT.TRAP 0x1 ;  /* 0x000000040000795c */ /* 0x000fea0000300000 */
[----:B------:R-:W-:-:S04]  /*9bc0*/  MOV R3, 0x0 ;  /* 0x0000000000037802 */ /* 0x000fc80000000f00 */
[----:B------:R-:W-:Y:S05]  /*9bd0*/  RET.REL.NODEC R2 `(_ZN7cutlass13device_kernelINS_4conv6kernel13ConvUniversalINS1_16ConvProblemShapeILNS1_8OperatorE0ELi3EEENS1_10collective14CollectiveConvINS1_47MainloopSm100TmaUmmaWarpSpecializedImplicitGemmILS5_0ELi8ELi3ELi1ELi2EN4cute5tupleIJNSA_1CILi1EEESD_SD_EEEEENSB_IJNSC_ILi64EEENSC_ILi128EEENSB_IJNSC_ILi32EEEEEEEEENS_10tfloat32_tESL_NSA_8TiledMMAINSA_8MMA_AtomIJNSA_17SM100_MMA_TF32_SSISL_SL_fLi64ELi128ELNSA_4UMMA5MajorE0ELSQ_0ELNSP_7ScaleInE0ELSR_0EEEEEENSA_6LayoutISE_NSB_IJNSC_ILi0EEESV_SV_EEEEENSB_IJNSA_10UnderscoreESY_SY_EEEEENS7_6detail27Sm100ImplicitGemmTileTraitsINSA_20SM90_TMA_LOAD_IM2COLENSA_14ComposedLayoutINSA_7SwizzleILi3ELi4ELi3EEENSA_18smem_ptr_flag_bitsILi32EEENSU_INSB_IJNSC_ILi8EEESI_EEENSB_IJSI_SD_EEEEEEEvEENS12_INSA_13SM90_TMA_LOADES1D_vEEEENS_8epilogue10collective18CollectiveEpilogueINS1I_23Sm100TmaWarpSpecializedILi4ELi2ELi16ELb1ELb0EEEJSK_NSB_IJNSU_ISG_SD_EENSU_ISI_SD_EEEEESL_NSB_IJNSB_IJllllEEESD_SV_EEESL_S1R_NS1I_6fusion15FusionCallbacksIS1M_NS1S_17LinearCombinationISL_fSL_fLNS_15FloatRoundStyleE2EEESK_S1P_JEEENSA_5SM1004TMEM4LOAD26SM100_TMEM_LOAD_16dp128b8xES13_S1D_NSA_17SM75_U32x4_LDSM_NENSA_21SM90_TMA_STORE_IM2COLES1D_NSA_17SM90_U32x4_STSM_NENSA_39AutoVectorizingCopyWithAssumedAlignmentILi128EEEEEEvvEEEEvNT_6ParamsE) ;  /* 0xffffff6402087950 */ /* 0x000fea0003c3ffff */
        .weak           $__internal_2_$__cuda_sm10x_tcgen05_guardrail_trap_unallocated_columns_being_dealloced
        .type           $__internal_2_$__cuda_sm10x_tcgen05_guardrail_trap_unallocated_columns_being_dealloced,@function
        .size           $__internal_2_$__cuda_sm10x_tcgen05_guardrail_trap_unallocated_columns_being_dealloced,(.L_x_178 - $__internal_2_$__cuda_sm10x_tcgen05_guardrail_trap_unallocated_columns_being_dealloced)
$__internal_2_$__cuda_sm10x_tcgen05_guardrail_trap_unallocated_columns_being_dealloced:
[----:B------:R-:W-:Y:S05]  /*9be0*/  BPT.TRAP 0x1 ;  /* 0x000000040000795c */ /* 0x000fea0000300000 */
[----:B------:R-:W-:-:S04]  /*9bf0*/  HFMA2 R3, -RZ, RZ, 0, 0 ;  /* 0x00000000ff037431 */ /* 0x000fc800000001ff */
[----:B------:R-:W-:Y:S05]  /*9c00*/  RET.REL.NODEC R2 `(_ZN7cutlass13device_kernelINS_4conv6kernel13ConvUniversalINS1_16ConvProblemShapeILNS1_8OperatorE0ELi3EEENS1_10collective14CollectiveConvINS1_47MainloopSm100TmaUmmaWarpSpecializedImplicitGemmILS5_0ELi8ELi3ELi1ELi2EN4cute5tupleIJNSA_1CILi1EEESD_SD_EEEEENSB_IJNSC_ILi64EEENSC_ILi128EEENSB_IJNSC_ILi32EEEEEEEEENS_10tfloat32_tESL_NSA_8TiledMMAINSA_8MMA_AtomIJNSA_17SM100_MMA_TF32_SSISL_SL_fLi64ELi128ELNSA_4UMMA5MajorE0ELSQ_0ELNSP_7ScaleInE0ELSR_0EEEEEENSA_6LayoutISE_NSB_IJNSC_ILi0EEESV_SV_EEEEENSB_IJNSA_10UnderscoreESY_SY_EEEEENS7_6detail27Sm100ImplicitGemmTileTraitsINSA_20SM90_TMA_LOAD_IM2COLENSA_14ComposedLayoutINSA_7SwizzleILi3ELi4ELi3EEENSA_18smem_ptr_flag_bitsILi32EEENSU_INSB_IJNSC_ILi8EEESI_EEENSB_IJSI_SD_EEEEEEEvEENS12_INSA_13SM90_TMA_LOADES1D_vEEEENS_8epilogue10collective18CollectiveEpilogueINS1I_23Sm100TmaWarpSpecializedILi4ELi2ELi16ELb1ELb0EEEJSK_NSB_IJNSU_ISG_SD_EENSU_ISI_SD_EEEEESL_NSB_IJNSB_IJllllEEESD_SV_EEESL_S1R_NS1I_6fusion15FusionCallbacksIS1M_NS1S_17LinearCombinationISL_fSL_fLNS_15FloatRoundStyleE2EEESK_S1P_JEEENSA_5SM1004TMEM4LOAD26SM100_TMEM_LOAD_16dp128b8xES13_S1D_NSA_17SM75_U32x4_LDSM_NENSA_21SM90_TMA_STORE_IM2COLES1D_NSA_17SM90_U32x4_STSM_NENSA_39AutoVectorizingCopyWithAssumedAlignmentILi128EEEEEEvvEEEEvNT_6ParamsE) ;  /* 0xffffff6002fc7950 */ /* 0x000fea0003c3ffff */
.L_x_177:
[----:B------:R-:W-:-:S00]  /*9c10*/  BRA `(.L_x_177) ;  /* 0xfffffffc00fc7947 */ /* 0x000fc0000383ffff */
[----:B------:R-:W-:-:S00]  /*9c20*/  NOP ;  /* 0x0000000000007918 */ /* 0x000fc00000000000 */
        /* <DEDUP_REMOVED lines=13> */
.L_x_178:


//--------------------- .nv.global.init           --------------------------
	.section	.nv.global.init,"aw",@progbits
.nv.global.init:
	.type		$str$29,@object
	.size		$str$29,($str$30 - $str$29)
$str$29:
        /*0000*/ 	.byte	0x28, 0x61, 0x64, 0x64, 0x72, 0x65, 0x73, 0x73, 0x20, 0x26, 0x20, 0x6d, 0x61, 0x73, 0x6b, 0x29
        /*0010*/ 	.byte	0x20, 0x3d, 0x3d, 0x20, 0x30, 0x00
	.type		$str$30,@object
	.size		$str$30,($str$28 - $str$30)
$str$30:
        /*0016*/ 	.byte	0x2f, 0x74, 0x6d, 0x70, 0x2f, 0x63, 0x75, 0x74, 0x6c, 0x61, 0x73, 0x73, 0x5f, 0x73, 0x77, 0x65
        /*0026*/ 	.byte	0x65, 0x70, 0x5f, 0x73, 0x72, 0x63, 0x2f, 0x69, 0x6e, 0x63, 0x6c, 0x75, 0x64, 0x65, 0x2f, 0x63
        /*0036*/ 	.byte	0x75, 0x74, 0x65, 0x2f, 0x70, 0x6f, 0x69, 0x6e, 0x74, 0x65, 0x72, 0x5f, 0x66, 0x6c, 0x61, 0x67
        /*0046*/ 	.byte	0x67, 0x65, 0x64, 0x2e, 0x68, 0x70, 0x70, 0x00
	.type		$str$28,@object
	.size		$str$28,($str$27 - $str$28)
$str$28:
        /*004e*/ 	.byte	0x2f, 0x74, 0x6d, 0x70, 0x2f, 0x63, 0x75, 0x74, 0x6c, 0x61, 0x73, 0x73, 0x5f, 0x73, 0x77, 0x65
        /*005e*/ 	.byte	0x65, 0x70, 0x5f, 0x73, 0x72, 0x63, 0x2f, 0x69, 0x6e, 0x63, 0x6c, 0x75, 0x64, 0x65, 0x2f, 0x63
        /*006e*/ 	.byte	0x75, 0x74, 0x65, 0x2f, 0x61, 0x74, 0x6f, 0x6d, 0x2f, 0x63, 0x6f, 0x70, 0x79, 0x5f, 0x74, 0x72
        /*007e*/ 	.byte	0x61, 0x69, 0x74, 0x73, 0x5f, 0x73, 0x6d, 0x31, 0x30, 0x30, 0x2e, 0x68, 0x70, 0x70, 0x00
	.type		$str$27,@object
	.size		$str$27,(__unnamed_1 - $str$27)
$str$27:
        /*008d*/ 	.byte	0x28, 0x28, 0x75, 0x69, 0x6e, 0x74, 0x33, 0x32, 0x5f, 0x74, 0x28, 0x74, 0x68, 0x72, 0x65, 0x61
        /*009d*/ 	.byte	0x64, 0x49, 0x64, 0x78, 0x2e, 0x78, 0x29, 0x20, 0x2f, 0x20, 0x33, 0x32, 0x29, 0x20, 0x25, 0x20
        /*00ad*/ 	.byte	0x34, 0x29, 0x20, 0x3d, 0x3d, 0x20, 0x28, 0x28, 0x28, 0x74, 0x6d, 0x65, 0x6d, 0x5f, 0x61, 0x64
        /*00bd*/ 	.byte	0x64, 0x72, 0x20, 0x3e, 0x3e, 0x20, 0x31, 0x36, 0x29, 0x20, 0x2f, 0x20, 0x33, 0x32, 0x29, 0x20
        /*00cd*/ 	.byte	0x25, 0x20, 0x34, 0x29, 0x00
	.type		__unnamed_1,@object
	.size		__unnamed_1,(__unnamed_2 - __unnamed_1)
__unnamed_1:
        /*00d2*/ 	.byte	0x61, 0x75, 0x74, 0x6f, 0x20, 0x63, 0x75, 0x74, 0x65, 0x3a, 0x3a, 0x61, 0x73, 0x5f, 0x70, 0x6f
        /* <DEDUP_REMOVED lines=24> */
        /*0262*/ 	.byte	0x30, 0x34, 0x38, 0x3e, 0x3e, 0x3e, 0x3e, 0x5d, 0x00
	.type		__unnamed_2,@object
	.size		__unnamed_2,(.L_2 - __unnamed_2)
__unnamed_2:
        /* <DEDUP_REMOVED lines=45> */
        /*053b*/ 	.byte	0x3e, 0x3e, 0x3e, 0x5d, 0x00
.L_2:


//--------------------- .nv.shared._ZN7cutlass13device_kernelINS_4conv6kernel13ConvUniversalINS1_16ConvProblemShapeILNS1_8OperatorE0ELi3EEENS1_10collective14CollectiveConvINS1_47MainloopSm100TmaUmmaWarpSpecializedImplicitGemmILS5_0ELi8ELi3ELi1ELi2EN4cute5tupleIJNSA_1CILi1EEESD_SD_EEEEENSB_IJNSC_ILi64EEENSC_ILi128EEENSB_IJNSC_ILi32EEEEEEEEENS_10tfloat32_tESL_NSA_8TiledMMAINSA_8MMA_AtomIJNSA_17SM100_MMA_TF32_SSISL_SL_fLi64ELi128ELNSA_4UMMA5MajorE0ELSQ_0ELNSP_7ScaleInE0ELSR_0EEEEEENSA_6LayoutISE_NSB_IJNSC_ILi0EEESV_SV_EEEEENSB_IJNSA_10UnderscoreESY_SY_EEEEENS7_6detail27Sm100ImplicitGemmTileTraitsINSA_20SM90_TMA_LOAD_IM2COLENSA_14ComposedLayoutINSA_7SwizzleILi3ELi4ELi3EEENSA_18smem_ptr_flag_bitsILi32EEENSU_INSB_IJNSC_ILi8EEESI_EEENSB_IJSI_SD_EEEEEEEvEENS12_INSA_13SM90_TMA_LOADES1D_vEEEENS_8epilogue10collective18CollectiveEpilogueINS1I_23Sm100TmaWarpSpecializedILi4ELi2ELi16ELb1ELb0EEEJSK_NSB_IJNSU_ISG_SD_EENSU_ISI_SD_EEEEESL_NSB_IJNSB_IJllllEEESD_SV_EEESL_S1R_NS1I_6fusion15FusionCallbacksIS1M_NS1S_17LinearCombinationISL_fSL_fLNS_15FloatRoundStyleE2EEESK_S1P_JEEENSA_5SM1004TMEM4LOAD26SM100_TMEM_LOAD_16dp128b8xES13_S1D_NSA_17SM75_U32x4_LDSM_NENSA_21SM90_TMA_STORE_IM2COLES1D_NSA_17SM90_U32x4_STSM_NENSA_39AutoVectorizingCopyWithAssumedAlignmentILi128EEEEEEvvEEEEvNT_6ParamsE --------------------------
	.section	.nv.shared._ZN7cutlass13device_kernelINS_4conv6kernel13ConvUniversalINS1_16ConvProblemShapeILNS1_8OperatorE0ELi3EEENS1_10collective14CollectiveConvINS1_47MainloopSm100TmaUmmaWarpSpecializedImplicitGemmILS5_0ELi8ELi3ELi1ELi2EN4cute5tupleIJNSA_1CILi1EEESD_SD_EEEEENSB_IJNSC_ILi64EEENSC_ILi128EEENSB_IJNSC_ILi32EEEEEEEEENS_10tfloat32_tESL_NSA_8TiledMMAINSA_8MMA_AtomIJNSA_17SM100_MMA_TF32_SSISL_SL_fLi64ELi128ELNSA_4UMMA5MajorE0ELSQ_0ELNSP_7ScaleInE0ELSR_0EEEEEENSA_6LayoutISE_NSB_IJNSC_ILi0EEESV_SV_EEEEENSB_IJNSA_10UnderscoreESY_SY_EEEEENS7_6detail27Sm100ImplicitGemmTileTraitsINSA_20SM90_TMA_LOAD_IM2COLENSA_14ComposedLayoutINSA_7SwizzleILi3ELi4ELi3EEENSA_18smem_ptr_flag_bitsILi32EEENSU_INSB_IJNSC_ILi8EEESI_EEENSB_IJSI_SD_EEEEEEEvEENS12_INSA_13SM90_TMA_LOADES1D_vEEEENS_8epilogue10collective18CollectiveEpilogueINS1I_23Sm100TmaWarpSpecializedILi4ELi2ELi16ELb1ELb0EEEJSK_NSB_IJNSU_ISG_SD_EENSU_ISI_SD_EEEEESL_NSB_IJNSB_IJllllEEESD_SV_EEESL_S1R_NS1I_6fusion15FusionCallbacksIS1M_NS1S_17LinearCombinationISL_fSL_fLNS_15FloatRoundStyleE2EEESK_S1P_JEEENSA_5SM1004TMEM4LOAD26SM100_TMEM_LOAD_16dp128b8xES13_S1D_NSA_17SM75_U32x4_LDSM_NENSA_21SM90_TMA_STORE_IM2COLES1D_NSA_17SM90_U32x4_STSM_NENSA_39AutoVectorizingCopyWithAssumedAlignmentILi128EEEEEEvvEEEEvNT_6ParamsE,"aw",@nobits
	.sectionflags	@""
	.align	16
	.zero		1024


//--------------------- .nv.shared.reserved.0     --------------------------
	.section	.nv.shared.reserved.0,"aw",@nobits
	.weak		__nv_reservedSMEM_offset_0_alias
	.size		__nv_reservedSMEM_offset_0_alias, 0, 64
	.other		__nv_reservedSMEM_offset_0_alias,@"STO_CUDA_RESERVED_SHARED STV_DEFAULT"
__nv_reservedSMEM_offset_0_alias:
	.zero		0
.nv.shared.reserved.0:
	.zero		64
	.weak		__nv_reservedSMEM_tcgen05_partition
	.type		__nv_reservedSMEM_tcgen05_partition,@object
	.size		__nv_reservedSMEM_tcgen05_partition,(.L_0 - __nv_reservedSMEM_tcgen05_partition)
__nv_reservedSMEM_tcgen05_partition:
	.zero		32
.L_0:


//--------------------- .nv.global                --------------------------
	.section	.nv.global,"aw",@nobits
.nv.global:
	.type		_ZN39_INTERNAL_cf80691b_4_k_cu_de102d5e_36984cute1_E,@object
	.size		_ZN39_INTERNAL_cf80691b_4_k_cu_de102d5e_36984cute1_E,(_ZN39_INTERNAL_cf80691b_4_k_cu_de102d5e_36984cuda3std3__45__cpo6cbeginE - _ZN39_INTERNAL_cf80691b_4_k_cu_de102d5e_36984cute1_E)
_ZN39_INTERNAL_cf80691b_4_k_cu_de102d5e_36984cute1_E:
	.zero		1
	.type		_ZN39_INTERNAL_cf80691b_4_k_cu_de102d5e_36984cuda3std3__45__cpo6cbeginE,@object
	.size		_ZN39_INTERNAL_cf80691b_4_k_cu_de102d5e_36984cuda3std3__45__cpo6cbeginE,(_ZN39_INTERNAL_cf80691b_4_k_cu_de102d5e_36984cuda3std3__48in_placeE - _ZN39_INTERNAL_cf80691b_4_k_cu_de102d5e_36984cuda3std3__45__cpo6cbeginE)
_ZN39_INTERNAL_cf80691b_4_k_cu_de102d5e_36984cuda3std3__45__cpo6cbeginE:
	.zero		1
	.type		_ZN39_INTERNAL_cf80691b_4_k_cu_de102d5e_36984cuda3std3__48in_placeE,@object
	.size		_ZN39_INTERNAL_cf80691b_4_k_cu_de102d5e_36984cuda3std3__48in_placeE,(_ZN39_INTERNAL_cf80691b_4_k_cu_de102d5e_36984cuda3std6ranges3__45__cpo9iter_moveE - _ZN39_INTERNAL_cf80691b_4_k_cu_de102d5e_36984cuda3std3__48in_placeE)
_ZN39_INTERNAL_cf80691b_4_k_cu_de102d5e_36984cuda3std3__48in_placeE:
	.zero		1
	.type		_ZN39_INTERNAL_cf80691b_4_k_cu_de102d5e_36984cuda3std6ranges3__45__cpo9iter_moveE,@object
	.size		_ZN39_INTERNAL_cf80691b_4_k_cu_de102d5e_36984cuda3std6ranges3__45__cpo9iter_moveE,(_ZN39_INTERNAL_cf80691b_4_k_cu_de102d5e_36984cuda3std3__45__cpo5beginE - _ZN39_INTERNAL_cf80691b_4_k_cu_de102d5e_36984cuda3std6ranges3__45__cpo9iter_moveE)
_ZN39_INTERNAL_cf80691b_4_k_cu_de102d5e_36984cuda3std6ranges3__45__cpo9iter_moveE:
	.zero		1
	.type		_ZN39_INTERNAL_cf80691b_4_k_cu_de102d5e_36984cuda3std3__45__cpo5beginE,@object
	.size		_ZN39_INTERNAL_cf80691b_4_k_cu_de102d5e_36984cuda3std3__45__cpo5beginE,(_ZN39_INTERNAL_cf80691b_4_k_cu_de102d5e_36984cuda3std3__441_GLOBAL__N__cf80691b_4_k_cu_de102d5e_36986ignoreE - _ZN39_INTERNAL_cf80691b_4_k_cu_de102d5e_36984cuda3std3__45__cpo5beginE)
_ZN39_INTERNAL_cf80691b_4_k_cu_de102d5e_36984cuda3std3__45__cpo5beginE:
	.zero		1
	.type		_ZN39_INTERNAL_cf80691b_4_k_cu_de102d5e_36984cuda3std3__441_GLOBAL__N__cf80691b_4_k_cu_de102d5e_36986ignoreE,@object
	.size		_ZN39_INTERNAL_cf80691b_4_k_cu_de102d5e_36984cuda3std3__441_GLOBAL__N__cf80691b_4_k_cu_de102d5e_36986ignoreE,(_ZN39_INTERNAL_cf80691b_4_k_cu_de102d5e_36984cute7productE - _ZN39_INTERNAL_cf80691b_4_k_cu_de102d5e_36984cuda3std3__441_GLOBAL__N__cf80691b_4_k_cu_de102d5e_36986ignoreE)
_ZN39_INTERNAL_cf80691b_4_k_cu_de102d5e_36984cuda3std3__441_GLOBAL__N__cf80691b_4_k_cu_de102d5e_36986ignoreE:
	.zero		1
	.type		_ZN39_INTERNAL_cf80691b_4_k_cu_de102d5e_36984cute7productE,@object
	.size		_ZN39_INTERNAL_cf80691b_4_k_cu_de102d5e_36984cute7productE,(_ZN39_INTERNAL_cf80691b_4_k_cu_de102d5e_36984cuda3std3__45__cpo3endE - _ZN39_INTERNAL_cf80691b_4_k_cu_de102d5e_36984cute7productE)
_ZN39_INTERNAL_cf80691b_4_k_cu_de102d5e_36984cute7productE:
	.zero		1
	.type		_ZN39_INTERNAL_cf80691b_4_k_cu_de102d5e_36984cuda3std3__45__cpo3endE,@object
	.size		_ZN39_INTERNAL_cf80691b_4_k_cu_de102d5e_36984cuda3std3__45__cpo3endE,(_ZN39_INTERNAL_cf80691b_4_k_cu_de102d5e_36984cuda3std3__419piecewise_constructE - _ZN39_INTERNAL_cf80691b_4_k_cu_de102d5e_36984cuda3std3__45__cpo3endE)
_ZN39_INTERNAL_cf80691b_4_k_cu_de102d5e_36984cuda3std3__45__cpo3endE:
	.zero		1
	.type		_ZN39_INTERNAL_cf80691b_4_k_cu_de102d5e_36984cuda3std3__419piecewise_constructE,@object
	.size		_ZN39_INTERNAL_cf80691b_4_k_cu_de102d5e_36984cuda3std3__419piecewise_constructE,(_ZN39_INTERNAL_cf80691b_4_k_cu_de102d5e_36984cuda3std3__45__cpo4cendE - _ZN39_INTERNAL_cf80691b_4_k_cu_de102d5e_36984cuda3std3__419piecewise_constructE)
_ZN39_INTERNAL_cf80691b_4_k_cu_de102d5e_36984cuda3std3__419piecewise_constructE:
	.zero		1
	.type		_ZN39_INTERNAL_cf80691b_4_k_cu_de102d5e_36984cuda3std3__45__cpo4cendE,@object
	.size		_ZN39_INTERNAL_cf80691b_4_k_cu_de102d5e_36984cuda3std3__45__cpo4cendE,(_ZN39_INTERNAL_cf80691b_4_k_cu_de102d5e_36984cuda3std6ranges3__45__cpo4swapE - _ZN39_INTERNAL_cf80691b_4_k_cu_de102d5e_36984cuda3std3__45__cpo4cendE)
_ZN39_INTERNAL_cf80691b_4_k_cu_de102d5e_36984cuda3std3__45__cpo4cendE:
	.zero		1
	.type		_ZN39_INTERNAL_cf80691b_4_k_cu_de102d5e_36984cuda3std6ranges3__45__cpo4swapE,@object
	.size		_ZN39_INTERNAL_cf80691b_4_k_cu_de102d5e_36984cuda3std6ranges3__45__cpo4swapE,(.L_10 - _ZN39_INTERNAL_cf80691b_4_k_cu_de102d5e_36984cuda3std6ranges3__45__cpo4swapE)
_ZN39_INTERNAL_cf80691b_4_k_cu_de102d5e_36984cuda3std6ranges3__45__cpo4swapE:
	.zero		1
.L_10:


//--------------------- .nv.constant0._ZN7cutlass13device_kernelINS_4conv6kernel13ConvUniversalINS1_16ConvProblemShapeILNS1_8OperatorE0ELi3EEENS1_10collective14CollectiveConvINS1_47MainloopSm100TmaUmmaWarpSpecializedImplicitGemmILS5_0ELi8ELi3ELi1ELi2EN4cute5tupleIJNSA_1CILi1EEESD_SD_EEEEENSB_IJNSC_ILi64EEENSC_ILi128EEENSB_IJNSC_ILi32EEEEEEEEENS_10tfloat32_tESL_NSA_8TiledMMAINSA_8MMA_AtomIJNSA_17SM100_MMA_TF32_SSISL_SL_fLi64ELi128ELNSA_4UMMA5MajorE0ELSQ_0ELNSP_7ScaleInE0ELSR_0EEEEEENSA_6LayoutISE_NSB_IJNSC_ILi0EEESV_SV_EEEEENSB_IJNSA_10UnderscoreESY_SY_EEEEENS7_6detail27Sm100ImplicitGemmTileTraitsINSA_20SM90_TMA_LOAD_IM2COLENSA_14ComposedLayoutINSA_7SwizzleILi3ELi4ELi3EEENSA_18smem_ptr_flag_bitsILi32EEENSU_INSB_IJNSC_ILi8EEESI_EEENSB_IJSI_SD_EEEEEEEvEENS12_INSA_13SM90_TMA_LOADES1D_vEEEENS_8epilogue10collective18CollectiveEpilogueINS1I_23Sm100TmaWarpSpecializedILi4ELi2ELi16ELb1ELb0EEEJSK_NSB_IJNSU_ISG_SD_EENSU_ISI_SD_EEEEESL_NSB_IJNSB_IJllllEEESD_SV_EEESL_S1R_NS1I_6fusion15FusionCallbacksIS1M_NS1S_17LinearCombinationISL_fSL_fLNS_15FloatRoundStyleE2EEESK_S1P_JEEENSA_5SM1004TMEM4LOAD26SM100_TMEM_LOAD_16dp128b8xES13_S1D_NSA_17SM75_U32x4_LDSM_NENSA_21SM90_TMA_STORE_IM2COLES1D_NSA_17SM90_U32x4_STSM_NENSA_39AutoVectorizingCopyWithAssumedAlignmentILi128EEEEEEvvEEEEvNT_6ParamsE --------------------------
	.section	.nv.constant0._ZN7cutlass13device_kernelINS_4conv6kernel13ConvUniversalINS1_16ConvProblemShapeILNS1_8OperatorE0ELi3EEENS1_10collective14CollectiveConvINS1_47MainloopSm100TmaUmmaWarpSpecializedImplicitGemmILS5_0ELi8ELi3ELi1ELi2EN4cute5tupleIJNSA_1CILi1EEESD_SD_EEEEENSB_IJNSC_ILi64EEENSC_ILi128EEENSB_IJNSC_ILi32EEEEEEEEENS_10tfloat32_tESL_NSA_8TiledMMAINSA_8MMA_AtomIJNSA_17SM100_MMA_TF32_SSISL_SL_fLi64ELi128ELNSA_4UMMA5MajorE0ELSQ_0ELNSP_7ScaleInE0ELSR_0EEEEEENSA_6LayoutISE_NSB_IJNSC_ILi0EEESV_SV_EEEEENSB_IJNSA_10UnderscoreESY_SY_EEEEENS7_6detail27Sm100ImplicitGemmTileTraitsINSA_20SM90_TMA_LOAD_IM2COLENSA_14ComposedLayoutINSA_7SwizzleILi3ELi4ELi3EEENSA_18smem_ptr_flag_bitsILi32EEENSU_INSB_IJNSC_ILi8EEESI_EEENSB_IJSI_SD_EEEEEEEvEENS12_INSA_13SM90_TMA_LOADES1D_vEEEENS_8epilogue10collective18CollectiveEpilogueINS1I_23Sm100TmaWarpSpecializedILi4ELi2ELi16ELb1ELb0EEEJSK_NSB_IJNSU_ISG_SD_EENSU_ISI_SD_EEEEESL_NSB_IJNSB_IJllllEEESD_SV_EEESL_S1R_NS1I_6fusion15FusionCallbacksIS1M_NS1S_17LinearCombinationISL_fSL_fLNS_15FloatRoundStyleE2EEESK_S1P_JEEENSA_5SM1004TMEM4LOAD26SM100_TMEM_LOAD_16dp128b8xES13_S1D_NSA_17SM75_U32x4_LDSM_NENSA_21SM90_TMA_STORE_IM2COLES1D_NSA_17SM90_U32x4_STSM_NENSA_39AutoVectorizingCopyWithAssumedAlignmentILi128EEEEEEvvEEEEvNT_6ParamsE,"a",@progbits
	.sectionflags	@""
	.align	4
.nv.constant0._ZN7cutlass13device_kernelINS_4conv6kernel13ConvUniversalINS1_16ConvProblemShapeILNS1_8OperatorE0ELi3EEENS1_10collective14CollectiveConvINS1_47MainloopSm100TmaUmmaWarpSpecializedImplicitGemmILS5_0ELi8ELi3ELi1ELi2EN4cute5tupleIJNSA_1CILi1EEESD_SD_EEEEENSB_IJNSC_ILi64EEENSC_ILi128EEENSB_IJNSC_ILi32EEEEEEEEENS_10tfloat32_tESL_NSA_8TiledMMAINSA_8MMA_AtomIJNSA_17SM100_MMA_TF32_SSISL_SL_fLi64ELi128ELNSA_4UMMA5MajorE0ELSQ_0ELNSP_7ScaleInE0ELSR_0EEEEEENSA_6LayoutISE_NSB_IJNSC_ILi0EEESV_SV_EEEEENSB_IJNSA_10UnderscoreESY_SY_EEEEENS7_6detail27Sm100ImplicitGemmTileTraitsINSA_20SM90_TMA_LOAD_IM2COLENSA_14ComposedLayoutINSA_7SwizzleILi3ELi4ELi3EEENSA_18smem_ptr_flag_bitsILi32EEENSU_INSB_IJNSC_ILi8EEESI_EEENSB_IJSI_SD_EEEEEEEvEENS12_INSA_13SM90_TMA_LOADES1D_vEEEENS_8epilogue10collective18CollectiveEpilogueINS1I_23Sm100TmaWarpSpecializedILi4ELi2ELi16ELb1ELb0EEEJSK_NSB_IJNSU_ISG_SD_EENSU_ISI_SD_EEEEESL_NSB_IJNSB_IJllllEEESD_SV_EEESL_S1R_NS1I_6fusion15FusionCallbacksIS1M_NS1S_17LinearCombinationISL_fSL_fLNS_15FloatRoundStyleE2EEESK_S1P_JEEENSA_5SM1004TMEM4LOAD26SM100_TMEM_LOAD_16dp128b8xES13_S1D_NSA_17SM75_U32x4_LDSM_NENSA_21SM90_TMA_STORE_IM2COLES1D_NSA_17SM90_U32x4_STSM_NENSA_39AutoVectorizingCopyWithAssumedAlignmentILi128EEEEEEvvEEEEvNT_6ParamsE:
	.zero		3200


//--------------------- SYMBOLS --------------------------

	.type		.nv.reservedSmem.offset0,@object
	.size		.nv.reservedSmem.offset0,0x4
	.type		.nv.reservedSmem.cap,@object
	.size		.nv.reservedSmem.cap,0x4
	.type		__assertfail,@function
